	.target	sm_100a

	.elftype	@"ET_EXEC"


//--------------------- .note.nv.tkinfo           --------------------------
	.section	.note.nv.tkinfo,"",@"SHT_NOTE"
	.sectionflags	@"SHF_NOTE_NV_TKINFO"
	.tkinfo
        /*0018*/ 	.word	0x00000002
        /*0030*/ 	.string	""
        /*0030*/ 	.string	"ptxas"
        /*0030*/ 	.string	"Cuda compilation tools, release 13.0, V13.0.88"
        /*0030*/ 	.string	"Build cuda_13.0.r13.0/compiler.36424714_0"
        /*0030*/ 	.string	"-arch sm_100a -m 64 "



//--------------------- .note.nv.cuinfo           --------------------------
	.section	.note.nv.cuinfo,"",@"SHT_NOTE"
	.sectionflags	@"SHF_NOTE_NV_CUINFO"
        /*0018*/ 	.short	0x0002
        /*001a*/ 	.short	0x0064
        /*001c*/ 	.short	0x0082
	.zero		2


//--------------------- .nv.info                  --------------------------
	.section	.nv.info,"",@"SHT_CUDA_INFO"
	.align	4


	//----- nvinfo : EIATTR_REGCOUNT
	.align		4
        /*0000*/ 	.byte	0x04, 0x2f
        /*0002*/ 	.short	(.L_19 - .L_18)
	.align		4
.L_18:
        /*0004*/ 	.word	index@(_ZN7cutlass13device_kernelINS_4gemm6kernel13GemmUniversalIN4cute5tupleIJiiiiEEENS1_10collective13CollectiveMmaINS1_35MainloopSm100TmaUmmaWarpSpecializedILi3ELi2ELi4ENS5_IJNS4_1CILi2EEESB_NSA_ILi1EEEEEEEENS5_IJNSA_ILi64EEENSA_ILi128EEESG_EEEaNS5_IJlSC_lEEEaSI_NS4_8TiledMMAINS4_8MMA_AtomIJNS4_15SM100_MMA_S8_SSIaaiLi64ELi128ELNS4_4UMMA5MajorE0ELSN_0ELNSM_8SaturateE0EEEEEENS4_6LayoutINS5_IJSC_SC_SC_EEENS5_IJNSA_ILi0EEEST_ST_EEEEENS5_IJNS4_10UnderscoreESW_SW_EEEEENS4_23SM90_TMA_LOAD_MULTICASTENS4_14ComposedLayoutINS4_7SwizzleILi3ELi4ELi3EEENS4_18smem_ptr_flag_bitsILi8EEENSR_INS5_IJNSA_ILi8EEESG_EEENS5_IJSG_SC_EEEEEEEvNS4_8identityESZ_S19_vS1A_EENS_8epilogue10collective18CollectiveEpilogueINS1C_23Sm100TmaWarpSpecializedILi2ELi2ELi32ELb0ELb0EEEJSH_NS5_IJNSR_ISF_SC_EES1H_EEEaSI_aSI_NS1C_6fusion15FusionCallbacksIS1G_NS1J_17LinearCombinationIaiaiLNS_15FloatRoundStyleE2EEESH_S1I_JEEENS4_5SM1004TMEM4LOAD26SM100_TMEM_LOAD_16dp32b32xENS4_13SM90_TMA_LOADENS10_INS11_ILi2ELi4ELi3EEES14_NSR_INS5_IJS15_SF_EEENS5_IJSF_SC_EEEEEEENS4_39AutoVectorizingCopyWithAssumedAlignmentILi128EEENS4_14SM90_TMA_STOREES1Y_S20_S20_EEEvvEEEEvNT_6ParamsE)
        /*0008*/ 	.word	0x0000005a


	//----- nvinfo : EIATTR_FRAME_SIZE
	.align		4
.L_19:
        /*000c*/ 	.byte	0x04, 0x11
        /*000e*/ 	.short	(.L_21 - .L_20)
	.align		4
.L_20:
        /*0010*/ 	.word	index@($__internal_2_$__cuda_sm10x_tcgen05_guardrail_trap_unallocated_columns_being_dealloced)
        /*0014*/ 	.word	0x00000000


	//----- nvinfo : EIATTR_FRAME_SIZE
	.align		4
.L_21:
        /*0018*/ 	.byte	0x04, 0x11
        /*001a*/ 	.short	(.L_23 - .L_22)
	.align		4
.L_22:
        /*001c*/ 	.word	index@($__internal_1_$__cuda_sm10x_tcgen05_guardrail_trap_phase_invalid_during_alloc)
        /*0020*/ 	.word	0x00000000


	//----- nvinfo : EIATTR_FRAME_SIZE
	.align		4
.L_23:
        /*0024*/ 	.byte	0x04, 0x11
        /*0026*/ 	.short	(.L_25 - .L_24)
	.align		4
.L_24:
        /*0028*/ 	.word	index@($__internal_0_$__cuda_sm10x_tcgen05_guardrail_trap_col_being_dealloced_not_returned_by_alloc)
        /*002c*/ 	.word	0x00000000


	//----- nvinfo : EIATTR_FRAME_SIZE
	.align		4
.L_25:
        /*0030*/ 	.byte	0x04, 0x11
        /*0032*/ 	.short	(.L_27 - .L_26)
	.align		4
.L_26:
        /*0034*/ 	.word	index@(_ZN7cutlass13device_kernelINS_4gemm6kernel13GemmUniversalIN4cute5tupleIJiiiiEEENS1_10collective13CollectiveMmaINS1_35MainloopSm100TmaUmmaWarpSpecializedILi3ELi2ELi4ENS5_IJNS4_1CILi2EEESB_NSA_ILi1EEEEEEEENS5_IJNSA_ILi64EEENSA_ILi128EEESG_EEEaNS5_IJlSC_lEEEaSI_NS4_8TiledMMAINS4_8MMA_AtomIJNS4_15SM100_MMA_S8_SSIaaiLi64ELi128ELNS4_4UMMA5MajorE0ELSN_0ELNSM_8SaturateE0EEEEEENS4_6LayoutINS5_IJSC_SC_SC_EEENS5_IJNSA_ILi0EEEST_ST_EEEEENS5_IJNS4_10UnderscoreESW_SW_EEEEENS4_23SM90_TMA_LOAD_MULTICASTENS4_14ComposedLayoutINS4_7SwizzleILi3ELi4ELi3EEENS4_18smem_ptr_flag_bitsILi8EEENSR_INS5_IJNSA_ILi8EEESG_EEENS5_IJSG_SC_EEEEEEEvNS4_8identityESZ_S19_vS1A_EENS_8epilogue10collective18CollectiveEpilogueINS1C_23Sm100TmaWarpSpecializedILi2ELi2ELi32ELb0ELb0EEEJSH_NS5_IJNSR_ISF_SC_EES1H_EEEaSI_aSI_NS1C_6fusion15FusionCallbacksIS1G_NS1J_17LinearCombinationIaiaiLNS_15FloatRoundStyleE2EEESH_S1I_JEEENS4_5SM1004TMEM4LOAD26SM100_TMEM_LOAD_16dp32b32xENS4_13SM90_TMA_LOADENS10_INS11_ILi2ELi4ELi3EEES14_NSR_INS5_IJS15_SF_EEENS5_IJSF_SC_EEEEEEENS4_39AutoVectorizingCopyWithAssumedAlignmentILi128EEENS4_14SM90_TMA_STOREES1Y_S20_S20_EEEvvEEEEvNT_6ParamsE)
        /*0038*/ 	.word	0x00000000


	//----- nvinfo : EIATTR_MIN_STACK_SIZE
	.align		4
.L_27:
        /*003c*/ 	.byte	0x04, 0x12
        /*003e*/ 	.short	(.L_29 - .L_28)
	.align		4
.L_28:
        /*0040*/ 	.word	index@(_ZN7cutlass13device_kernelINS_4gemm6kernel13GemmUniversalIN4cute5tupleIJiiiiEEENS1_10collective13CollectiveMmaINS1_35MainloopSm100TmaUmmaWarpSpecializedILi3ELi2ELi4ENS5_IJNS4_1CILi2EEESB_NSA_ILi1EEEEEEEENS5_IJNSA_ILi64EEENSA_ILi128EEESG_EEEaNS5_IJlSC_lEEEaSI_NS4_8TiledMMAINS4_8MMA_AtomIJNS4_15SM100_MMA_S8_SSIaaiLi64ELi128ELNS4_4UMMA5MajorE0ELSN_0ELNSM_8SaturateE0EEEEEENS4_6LayoutINS5_IJSC_SC_SC_EEENS5_IJNSA_ILi0EEEST_ST_EEEEENS5_IJNS4_10UnderscoreESW_SW_EEEEENS4_23SM90_TMA_LOAD_MULTICASTENS4_14ComposedLayoutINS4_7SwizzleILi3ELi4ELi3EEENS4_18smem_ptr_flag_bitsILi8EEENSR_INS5_IJNSA_ILi8EEESG_EEENS5_IJSG_SC_EEEEEEEvNS4_8identityESZ_S19_vS1A_EENS_8epilogue10collective18CollectiveEpilogueINS1C_23Sm100TmaWarpSpecializedILi2ELi2ELi32ELb0ELb0EEEJSH_NS5_IJNSR_ISF_SC_EES1H_EEEaSI_aSI_NS1C_6fusion15FusionCallbacksIS1G_NS1J_17LinearCombinationIaiaiLNS_15FloatRoundStyleE2EEESH_S1I_JEEENS4_5SM1004TMEM4LOAD26SM100_TMEM_LOAD_16dp32b32xENS4_13SM90_TMA_LOADENS10_INS11_ILi2ELi4ELi3EEES14_NSR_INS5_IJS15_SF_EEENS5_IJSF_SC_EEEEEEENS4_39AutoVectorizingCopyWithAssumedAlignmentILi128EEENS4_14SM90_TMA_STOREES1Y_S20_S20_EEEvvEEEEvNT_6ParamsE)
        /*0044*/ 	.word	0x00000000
.L_29:


//--------------------- .nv.compat                --------------------------
	.section	.nv.compat,"",@"SHT_CUDA_COMPAT_INFO"
	.align	4
        /*0000*/ 	.byte	0x02, 0x09, 0x01, 0x00, 0x02, 0x02, 0x03, 0x00, 0x02, 0x05, 0x06, 0x00, 0x03, 0x07, 0x01, 0x01
        /*0010*/ 	.byte	0x02, 0x03, 0x01, 0x00, 0x02, 0x06, 0x01, 0x00, 0x04, 0x0b, 0x08, 0x00, 0x01, 0x00, 0x00, 0x00
        /*0020*/ 	.byte	0x00, 0x00, 0x00, 0x00


//--------------------- .nv.info._ZN7cutlass13device_kernelINS_4gemm6kernel13GemmUniversalIN4cute5tupleIJiiiiEEENS1_10collective13CollectiveMmaINS1_35MainloopSm100TmaUmmaWarpSpecializedILi3ELi2ELi4ENS5_IJNS4_1CILi2EEESB_NSA_ILi1EEEEEEEENS5_IJNSA_ILi64EEENSA_ILi128EEESG_EEEaNS5_IJlSC_lEEEaSI_NS4_8TiledMMAINS4_8MMA_AtomIJNS4_15SM100_MMA_S8_SSIaaiLi64ELi128ELNS4_4UMMA5MajorE0ELSN_0ELNSM_8SaturateE0EEEEEENS4_6LayoutINS5_IJSC_SC_SC_EEENS5_IJNSA_ILi0EEEST_ST_EEEEENS5_IJNS4_10UnderscoreESW_SW_EEEEENS4_23SM90_TMA_LOAD_MULTICASTENS4_14ComposedLayoutINS4_7SwizzleILi3ELi4ELi3EEENS4_18smem_ptr_flag_bitsILi8EEENSR_INS5_IJNSA_ILi8EEESG_EEENS5_IJSG_SC_EEEEEEEvNS4_8identityESZ_S19_vS1A_EENS_8epilogue10collective18CollectiveEpilogueINS1C_23Sm100TmaWarpSpecializedILi2ELi2ELi32ELb0ELb0EEEJSH_NS5_IJNSR_ISF_SC_EES1H_EEEaSI_aSI_NS1C_6fusion15FusionCallbacksIS1G_NS1J_17LinearCombinationIaiaiLNS_15FloatRoundStyleE2EEESH_S1I_JEEENS4_5SM1004TMEM4LOAD26SM100_TMEM_LOAD_16dp32b32xENS4_13SM90_TMA_LOADENS10_INS11_ILi2ELi4ELi3EEES14_NSR_INS5_IJS15_SF_EEENS5_IJSF_SC_EEEEEEENS4_39AutoVectorizingCopyWithAssumedAlignmentILi128EEENS4_14SM90_TMA_STOREES1Y_S20_S20_EEEvvEEEEvNT_6ParamsE --------------------------
	.section	.nv.info._ZN7cutlass13device_kernelINS_4gemm6kernel13GemmUniversalIN4cute5tupleIJiiiiEEENS1_10collective13CollectiveMmaINS1_35MainloopSm100TmaUmmaWarpSpecializedILi3ELi2ELi4ENS5_IJNS4_1CILi2EEESB_NSA_ILi1EEEEEEEENS5_IJNSA_ILi64EEENSA_ILi128EEESG_EEEaNS5_IJlSC_lEEEaSI_NS4_8TiledMMAINS4_8MMA_AtomIJNS4_15SM100_MMA_S8_SSIaaiLi64ELi128ELNS4_4UMMA5MajorE0ELSN_0ELNSM_8SaturateE0EEEEEENS4_6LayoutINS5_IJSC_SC_SC_EEENS5_IJNSA_ILi0EEEST_ST_EEEEENS5_IJNS4_10UnderscoreESW_SW_EEEEENS4_23SM90_TMA_LOAD_MULTICASTENS4_14ComposedLayoutINS4_7SwizzleILi3ELi4ELi3EEENS4_18smem_ptr_flag_bitsILi8EEENSR_INS5_IJNSA_ILi8EEESG_EEENS5_IJSG_SC_EEEEEEEvNS4_8identityESZ_S19_vS1A_EENS_8epilogue10collective18CollectiveEpilogueINS1C_23Sm100TmaWarpSpecializedILi2ELi2ELi32ELb0ELb0EEEJSH_NS5_IJNSR_ISF_SC_EES1H_EEEaSI_aSI_NS1C_6fusion15FusionCallbacksIS1G_NS1J_17LinearCombinationIaiaiLNS_15FloatRoundStyleE2EEESH_S1I_JEEENS4_5SM1004TMEM4LOAD26SM100_TMEM_LOAD_16dp32b32xENS4_13SM90_TMA_LOADENS10_INS11_ILi2ELi4ELi3EEES14_NSR_INS5_IJS15_SF_EEENS5_IJSF_SC_EEEEEEENS4_39AutoVectorizingCopyWithAssumedAlignmentILi128EEENS4_14SM90_TMA_STOREES1Y_S20_S20_EEEvvEEEEvNT_6ParamsE,"",@"SHT_CUDA_INFO"
	.sectionflags	@""
	.align	4


	//----- nvinfo : EIATTR_CUDA_API_VERSION
	.align		4
        /*0000*/ 	.byte	0x04, 0x37
        /*0002*/ 	.short	(.L_31 - .L_30)
.L_30:
        /*0004*/ 	.word	0x00000082


	//----- nvinfo : EIATTR_KPARAM_INFO
	.align		4
.L_31:
        /*0008*/ 	.byte	0x04, 0x17
        /*000a*/ 	.short	(.L_33 - .L_32)
.L_32:
        /*000c*/ 	.word	0x00000000
        /*0010*/ 	.short	0x0000
        /*0012*/ 	.short	0x0000
        /*0014*/ 	.byte	0x00, 0xf0, 0x01, 0x20


	//----- nvinfo : EIATTR_AT_ENTRY_FRAGMENTS
	.align		4
.L_33:
        /*0018*/ 	.byte	0x04, 0x4f
        /*001a*/ 	.short	(.L_35 - .L_34)


	//   ....[0]....
.L_34:
        /*001c*/ 	.word	0x00000006


	//----- nvinfo : EIATTR_RESERVED_SMEM_USED
	.align		4
.L_35:
        /*0020*/ 	.byte	0x01, 0x41
	.zero		2


	//----- nvinfo : EIATTR_SPARSE_MMA_MASK
	.align		4
        /*0024*/ 	.byte	0x03, 0x50
        /*0026*/ 	.short	0x0000


	//----- nvinfo : EIATTR_TCGEN05_1CTA_USED
	.align		4
        /*0028*/ 	.byte	0x01, 0x51
	.zero		2


	//----- nvinfo : EIATTR_MAXREG_COUNT
	.align		4
        /*002c*/ 	.byte	0x03, 0x1b
        /*002e*/ 	.short	0x00ff


	//----- nvinfo : EIATTR_NUM_BARRIERS
	.align		4
        /*0030*/ 	.byte	0x02, 0x4c
        /*0032*/ 	.byte	0x07
	.zero		1


	//----- nvinfo : EIATTR_EXTERNS
	.align		4
        /*0034*/ 	.byte	0x04, 0x0f
        /*0036*/ 	.short	(.L_37 - .L_36)


	//   ....[0]....
	.align		4
.L_36:
        /*0038*/ 	.word	index@(__assertfail)


	//----- nvinfo : EIATTR_MERCURY_ISA_VERSION
	.align		4
.L_37:
        /*003c*/ 	.byte	0x03, 0x5f
        /*003e*/ 	.short	0x0101


	//----- nvinfo : EIATTR_INT_WARP_WIDE_INSTR_OFFSETS
	.align		4
        /*0040*/ 	.byte	0x04, 0x31
        /*0042*/ 	.short	(.L_39 - .L_38)


	//   ....[0]....
.L_38:
        /*0044*/ 	.word	0x00003d50


	//   ....[1]....
        /*0048*/ 	.word	0x00003d80


	//   ....[2]....
        /*004c*/ 	.word	0x00003da0


	//   ....[3]....
        /*0050*/ 	.word	0x000048c0


	//   ....[4]....
        /*0054*/ 	.word	0x00004930


	//   ....[5]....
        /*0058*/ 	.word	0x00004a10


	//   ....[6]....
        /*005c*/ 	.word	0x00004ac0


	//----- nvinfo : EIATTR_COOP_GROUP_MASK_REGIDS
	.align		4
.L_39:
        /*0060*/ 	.byte	0x04, 0x29
        /*0062*/ 	.short	(.L_41 - .L_40)


	//   ....[0]....
.L_40:
        /*0064*/ 	.word	0xffffffff


	//   ....[1]....
        /*0068*/ 	.word	0xffffffff


	//   ....[2]....
        /*006c*/ 	.word	0xffffffff


	//   ....[3]....
        /*0070*/ 	.word	0xffffffff


	//   ....[4]....
        /*0074*/ 	.word	0xffffffff


	//   ....[5]....
        /*0078*/ 	.word	0xffffffff


	//   ....[6]....
        /*007c*/ 	.word	0xffffffff


	//   ....[7]....
        /*0080*/ 	.word	0xffffffff


	//   ....[8]....
        /*0084*/ 	.word	0xffffffff


	//   ....[9]....
        /*0088*/ 	.word	0xffffffff


	//   ....[10]....
        /*008c*/ 	.word	0xffffffff


	//   ....[11]....
        /*0090*/ 	.word	0xffffffff


	//   ....[12]....
        /*0094*/ 	.word	0xffffffff


	//   ....[13]....
        /*0098*/ 	.word	0xffffffff


	//----- nvinfo : EIATTR_COOP_GROUP_INSTR_OFFSETS
	.align		4
.L_41:
        /*009c*/ 	.byte	0x04, 0x28
        /*009e*/ 	.short	(.L_43 - .L_42)


	//   ....[0]....
.L_42:
        /*00a0*/ 	.word	0x00000080


	//   ....[1]....
        /*00a4*/ 	.word	0x000004f0


	//   ....[2]....
        /*00a8*/ 	.word	0x00000680


	//   ....[3]....
        /*00ac*/ 	.word	0x000007e0


	//   ....[4]....
        /*00b0*/ 	.word	0x000008e0


	//   ....[5]....
        /*00b4*/ 	.word	0x00000a50


	//   ....[6]....
        /*00b8*/ 	.word	0x00000bf0


	//   ....[7]....
        /*00bc*/ 	.word	0x00000da0


	//   ....[8]....
        /*00c0*/ 	.word	0x00002120


	//   ....[9]....
        /*00c4*/ 	.word	0x00002f40


	//   ....[10]....
        /*00c8*/ 	.word	0x00003150


	//   ....[11]....
        /*00cc*/ 	.word	0x00003180


	//   ....[12]....
        /*00d0*/ 	.word	0x00003c30


	//   ....[13]....
        /*00d4*/ 	.word	0x00003e60


	//----- nvinfo : EIATTR_VRC_CTA_INIT_COUNT
	.align		4
.L_43:
        /*00d8*/ 	.byte	0x02, 0x4a
        /*00da*/ 	.byte	0x80
	.zero		1


	//----- nvinfo : EIATTR_SYSCALL_OFFSETS
	.align		4
        /*00dc*/ 	.byte	0x04, 0x46
        /*00de*/ 	.short	(.L_45 - .L_44)


	//   ....[0]....
.L_44:
        /*00e0*/ 	.word	0x000056c0


	//   ....[1]....
        /*00e4*/ 	.word	0x00005800


	//   ....[2]....
        /*00e8*/ 	.word	0x00006030


	//   ....[3]....
        /*00ec*/ 	.word	0x00006dd0


	//----- nvinfo : EIATTR_MBARRIER_INSTR_OFFSETS
	.align		4
.L_45:
        /*00f0*/ 	.byte	0x04, 0x39
        /*00f2*/ 	.short	(.L_47 - .L_46)


	//   ....[0]....
.L_46:
        /*00f4*/ 	.word	0x00000610
        /*00f8*/ 	.word	0x000000ff
        /*00fc*/ 	.word	0x00000000
        /*0100*/ 	.short	0x0100
        /*0102*/ 	.byte	0x04
	.zero		1


	//   ....[1]....
        /*0104*/ 	.word	0x00000620
        /*0108*/ 	.word	0x000000ff
        /*010c*/ 	.word	0x00000018
        /*0110*/ 	.short	0x0100
        /*0112*/ 	.byte	0x04
	.zero		1


	//   ....[2]....
        /*0114*/ 	.word	0x00000630
        /*0118*/ 	.word	0x000000ff
        /*011c*/ 	.word	0x00000008
        /*0120*/ 	.short	0x0100
        /*0122*/ 	.byte	0x04
	.zero		1


	//   ....[3]....
        /*0124*/ 	.word	0x00000640
        /*0128*/ 	.word	0x000000ff
        /*012c*/ 	.word	0x00000020
        /*0130*/ 	.short	0x0100
        /*0132*/ 	.byte	0x04
	.zero		1


	//   ....[4]....
        /*0134*/ 	.word	0x00000650
        /*0138*/ 	.word	0x000000ff
        /*013c*/ 	.word	0x00000010
        /*0140*/ 	.short	0x0100
        /*0142*/ 	.byte	0x04
	.zero		1


	//   ....[5]....
        /*0144*/ 	.word	0x00000660
        /*0148*/ 	.word	0x000000ff
        /*014c*/ 	.word	0x00000028
        /*0150*/ 	.short	0x0100
        /*0152*/ 	.byte	0x04
	.zero		1


	//   ....[6]....
        /*0154*/ 	.word	0x00000790
        /*0158*/ 	.word	0x000000ff
        /*015c*/ 	.word	0x00000030
        /*0160*/ 	.short	0x0100
        /*0162*/ 	.byte	0x04
	.zero		1


	//   ....[7]....
        /*0164*/ 	.word	0x000007a0
        /*0168*/ 	.word	0x000000ff
        /*016c*/ 	.word	0x00000040
        /*0170*/ 	.short	0x0100
        /*0172*/ 	.byte	0x04
	.zero		1


	//   ....[8]....
        /*0174*/ 	.word	0x000007b0
        /*0178*/ 	.word	0x000000ff
        /*017c*/ 	.word	0x00000038
        /*0180*/ 	.short	0x0100
        /*0182*/ 	.byte	0x04
	.zero		1


	//   ....[9]....
        /*0184*/ 	.word	0x000007c0
        /*0188*/ 	.word	0x000000ff
        /*018c*/ 	.word	0x00000048
        /*0190*/ 	.short	0x0100
        /*0192*/ 	.byte	0x04
	.zero		1


	//   ....[10]....
        /*0194*/ 	.word	0x000008b0
        /*0198*/ 	.word	0x000000ff
        /*019c*/ 	.word	0x00000050
        /*01a0*/ 	.short	0x0100
        /*01a2*/ 	.byte	0x06
	.zero		1


	//   ....[11]....
        /*01a4*/ 	.word	0x000008c0
        /*01a8*/ 	.word	0x000000ff
        /*01ac*/ 	.word	0x00000058
        /*01b0*/ 	.short	0x0100
        /*01b2*/ 	.byte	0x06
	.zero		1


	//   ....[12]....
        /*01b4*/ 	.word	0x00000a00
        /*01b8*/ 	.word	0x000000ff
        /*01bc*/ 	.word	0x00000060
        /*01c0*/ 	.short	0x0100
        /*01c2*/ 	.byte	0x06
	.zero		1


	//   ....[13]....
        /*01c4*/ 	.word	0x00000a10
        /*01c8*/ 	.word	0x000000ff
        /*01cc*/ 	.word	0x00000070
        /*01d0*/ 	.short	0x0100
        /*01d2*/ 	.byte	0x06
	.zero		1


	//   ....[14]....
        /*01d4*/ 	.word	0x00000a20
        /*01d8*/ 	.word	0x000000ff
        /*01dc*/ 	.word	0x00000068
        /*01e0*/ 	.short	0x0100
        /*01e2*/ 	.byte	0x06
	.zero		1


	//   ....[15]....
        /*01e4*/ 	.word	0x00000a30
        /*01e8*/ 	.word	0x000000ff
        /*01ec*/ 	.word	0x00000078
        /*01f0*/ 	.short	0x0100
        /*01f2*/ 	.byte	0x06
	.zero		1


	//   ....[16]....
        /*01f4*/ 	.word	0x00000b60
        /*01f8*/ 	.word	0x000000ff
        /*01fc*/ 	.word	0x00000080
        /*0200*/ 	.short	0x0100
        /*0202*/ 	.byte	0x04
	.zero		1


	//   ....[17]....
        /*0204*/ 	.word	0x00000b70
        /*0208*/ 	.word	0x000000ff
        /*020c*/ 	.word	0x000000a0
        /*0210*/ 	.short	0x0100
        /*0212*/ 	.byte	0x04
	.zero		1


	//   ....[18]....
        /*0214*/ 	.word	0x00000b80
        /*0218*/ 	.word	0x000000ff
        /*021c*/ 	.word	0x00000088
        /*0220*/ 	.short	0x0100
        /*0222*/ 	.byte	0x04
	.zero		1


	//   ....[19]....
        /*0224*/ 	.word	0x00000b90
        /*0228*/ 	.word	0x000000ff
        /*022c*/ 	.word	0x000000a8
        /*0230*/ 	.short	0x0100
        /*0232*/ 	.byte	0x04
	.zero		1


	//   ....[20]....
        /*0234*/ 	.word	0x00000ba0
        /*0238*/ 	.word	0x000000ff
        /*023c*/ 	.word	0x00000090
        /*0240*/ 	.short	0x0100
        /*0242*/ 	.byte	0x04
	.zero		1


	//   ....[21]....
        /*0244*/ 	.word	0x00000bb0
        /*0248*/ 	.word	0x000000ff
        /*024c*/ 	.word	0x000000b0
        /*0250*/ 	.short	0x0100
        /*0252*/ 	.byte	0x04
	.zero		1


	//   ....[22]....
        /*0254*/ 	.word	0x00000bc0
        /*0258*/ 	.word	0x000000ff
        /*025c*/ 	.word	0x00000098
        /*0260*/ 	.short	0x0100
        /*0262*/ 	.byte	0x04
	.zero		1


	//   ....[23]....
        /*0264*/ 	.word	0x00000bd0
        /*0268*/ 	.word	0x000000ff
        /*026c*/ 	.word	0x000000b8
        /*0270*/ 	.short	0x0100
        /*0272*/ 	.byte	0x04
	.zero		1


	//   ....[24]....
        /*0274*/ 	.word	0x00000cc0
        /*0278*/ 	.word	0x000000ff
        /*027c*/ 	.word	0x000000c0
        /*0280*/ 	.short	0x0100
        /*0282*/ 	.byte	0x04
	.zero		1


	//   ....[25]....
        /*0284*/ 	.word	0x00000cd0
        /*0288*/ 	.word	0x000000ff
        /*028c*/ 	.word	0x000000d0
        /*0290*/ 	.short	0x0100
        /*0292*/ 	.byte	0x04
	.zero		1


	//   ....[26]....
        /*0294*/ 	.word	0x00000ce0
        /*0298*/ 	.word	0x000000ff
        /*029c*/ 	.word	0x000000c8
        /*02a0*/ 	.short	0x0100
        /*02a2*/ 	.byte	0x04
	.zero		1


	//   ....[27]....
        /*02a4*/ 	.word	0x00000cf0
        /*02a8*/ 	.word	0x000000ff
        /*02ac*/ 	.word	0x000000d8
        /*02b0*/ 	.short	0x0100
        /*02b2*/ 	.byte	0x04
	.zero		1


	//   ....[28]....
        /*02b4*/ 	.word	0x00001970
        /*02b8*/ 	.word	0x00000000
        /*02bc*/ 	.word	0x000000d0
        /*02c0*/ 	.short	0x010a
        /*02c2*/ 	.byte	0xff
	.zero		1


	//   ....[29]....
        /*02c4*/ 	.word	0x000019a0
        /*02c8*/ 	.word	0x00000000
        /*02cc*/ 	.word	0x000000c0
        /*02d0*/ 	.short	0x0101
        /*02d2*/ 	.byte	0xff
	.zero		1


	//   ....[30]....
        /*02d4*/ 	.word	0x00001a80
        /*02d8*/ 	.word	0x000000ff
        /*02dc*/ 	.word	0x00000018
        /*02e0*/ 	.short	0x010a
        /*02e2*/ 	.byte	0x04
	.zero		1


	//   ....[31]....
        /*02e4*/ 	.word	0x00001b00
        /*02e8*/ 	.word	0x000000ff
        /*02ec*/ 	.word	0x00000018
        /*02f0*/ 	.short	0x010a
        /*02f2*/ 	.byte	0x21
	.zero		1


	//   ....[32]....
        /*02f4*/ 	.word	0x00001c90
        /*02f8*/ 	.word	0x000000ff
        /*02fc*/ 	.word	0x00000018
        /*0300*/ 	.short	0x010a
        /*0302*/ 	.byte	0x08
	.zero		1


	//   ....[33]....
        /*0304*/ 	.word	0x00001dc0
        /*0308*/ 	.word	0x000000ff
        /*030c*/ 	.word	0x00000058
        /*0310*/ 	.short	0x0101
        /*0312*/ 	.byte	0x06
	.zero		1


	//   ....[34]....
        /*0314*/ 	.word	0x00001de0
        /*0318*/ 	.word	0x000000ff
        /*031c*/ 	.word	0x00000018
        /*0320*/ 	.short	0x010a
        /*0322*/ 	.byte	0x04
	.zero		1


	//   ....[35]....
        /*0324*/ 	.word	0x00001e60
        /*0328*/ 	.word	0x000000ff
        /*032c*/ 	.word	0x00000018
        /*0330*/ 	.short	0x010a
        /*0332*/ 	.byte	0x11
	.zero		1


	//   ....[36]....
        /*0334*/ 	.word	0x00001ff0
        /*0338*/ 	.word	0x000000ff
        /*033c*/ 	.word	0x00000018
        /*0340*/ 	.short	0x010a
        /*0342*/ 	.byte	0x07
	.zero		1


	//   ....[37]....
        /*0344*/ 	.word	0x00002150
        /*0348*/ 	.word	0x00000003
        /*034c*/ 	.word	0x00000060
        /*0350*/ 	.short	0x010a
        /*0352*/ 	.byte	0xff
	.zero		1


	//   ....[38]....
        /*0354*/ 	.word	0x000022a0
        /*0358*/ 	.word	0x00000000
        /*035c*/ 	.word	0x00000000
        /*0360*/ 	.short	0x0101
        /*0362*/ 	.byte	0xff
	.zero		1


	//   ....[39]....
        /*0364*/ 	.word	0x00002850
        /*0368*/ 	.word	0x000000ff
        /*036c*/ 	.word	0x00000000
        /*0370*/ 	.short	0x010a
        /*0372*/ 	.byte	0x04
	.zero		1


	//   ....[40]....
        /*0374*/ 	.word	0x000028e0
        /*0378*/ 	.word	0x000000ff
        /*037c*/ 	.word	0x00000000
        /*0380*/ 	.short	0x010a
        /*0382*/ 	.byte	0x05
	.zero		1


	//   ....[41]....
        /*0384*/ 	.word	0x00002980
        /*0388*/ 	.word	0x00000000
        /*038c*/ 	.word	0x00000000
        /*0390*/ 	.short	0x010a
        /*0392*/ 	.byte	0xff
	.zero		1


	//   ....[42]....
        /*0394*/ 	.word	0x00002aa0
        /*0398*/ 	.word	0x00000002
        /*039c*/ 	.word	0x000000c0
        /*03a0*/ 	.short	0x010a
        /*03a2*/ 	.byte	0xff
	.zero		1


	//   ....[43]....
        /*03a4*/ 	.word	0x00002b10
        /*03a8*/ 	.word	0x00000002
        /*03ac*/ 	.word	0x00000000
        /*03b0*/ 	.short	0x0101
        /*03b2*/ 	.byte	0xff
	.zero		1


	//   ....[44]....
        /*03b4*/ 	.word	0x00002b30
        /*03b8*/ 	.word	0x000000ff
        /*03bc*/ 	.word	0x00000070
        /*03c0*/ 	.short	0x010a
        /*03c2*/ 	.byte	0x04
	.zero		1


	//   ....[45]....
        /*03c4*/ 	.word	0x00002c50
        /*03c8*/ 	.word	0x00000002
        /*03cc*/ 	.word	0x00000060
        /*03d0*/ 	.short	0x010a
        /*03d2*/ 	.byte	0xff
	.zero		1


	//   ....[46]....
        /*03d4*/ 	.word	0x00002d50
        /*03d8*/ 	.word	0x00000002
        /*03dc*/ 	.word	0x00000000
        /*03e0*/ 	.short	0x0101
        /*03e2*/ 	.byte	0xff
	.zero		1


	//   ....[47]....
        /*03e4*/ 	.word	0x00002de0
        /*03e8*/ 	.word	0x000000ff
        /*03ec*/ 	.word	0x00000070
        /*03f0*/ 	.short	0x0106
        /*03f2*/ 	.byte	0x04
	.zero		1


	//   ....[48]....
        /*03f4*/ 	.word	0x00002e00
        /*03f8*/ 	.word	0x000000ff
        /*03fc*/ 	.word	0x00000070
        /*0400*/ 	.short	0x010a
        /*0402*/ 	.byte	0x04
	.zero		1


	//   ....[49]....
        /*0404*/ 	.word	0x00002e90
        /*0408*/ 	.word	0x000000ff
        /*040c*/ 	.word	0x00000070
        /*0410*/ 	.short	0x0106
        /*0412*/ 	.byte	0x07
	.zero		1


	//   ....[50]....
        /*0414*/ 	.word	0x00002ed0
        /*0418*/ 	.word	0x00000000
        /*041c*/ 	.word	0x00000070
        /*0420*/ 	.short	0x010a
        /*0422*/ 	.byte	0xff
	.zero		1


	//   ....[51]....
        /*0424*/ 	.word	0x00003420
        /*0428*/ 	.word	0x00000000
        /*042c*/ 	.word	0x00000060
        /*0430*/ 	.short	0x010a
        /*0432*/ 	.byte	0xff
	.zero		1


	//   ....[52]....
        /*0434*/ 	.word	0x00003520
        /*0438*/ 	.word	0x00000003
        /*043c*/ 	.word	0x00000000
        /*0440*/ 	.short	0x0101
        /*0442*/ 	.byte	0xff
	.zero		1


	//   ....[53]....
        /*0444*/ 	.word	0x00003530
        /*0448*/ 	.word	0x000000ff
        /*044c*/ 	.word	0x00000000
        /*0450*/ 	.short	0x010a
        /*0452*/ 	.byte	0x04
	.zero		1


	//   ....[54]....
        /*0454*/ 	.word	0x000035b0
        /*0458*/ 	.word	0x000000ff
        /*045c*/ 	.word	0x000000a0
        /*0460*/ 	.short	0x010a
        /*0462*/ 	.byte	0x1f
	.zero		1


	//   ....[55]....
        /*0464*/ 	.word	0x00003690
        /*0468*/ 	.word	0x000000ff
        /*046c*/ 	.word	0x00000000
        /*0470*/ 	.short	0x010a
        /*0472*/ 	.byte	0x05
	.zero		1


	//   ....[56]....
        /*0474*/ 	.word	0x000037d0
        /*0478*/ 	.word	0x000000ff
        /*047c*/ 	.word	0x00000000
        /*0480*/ 	.short	0x010a
        /*0482*/ 	.byte	0x04
	.zero		1


	//   ....[57]....
        /*0484*/ 	.word	0x00003a60
        /*0488*/ 	.word	0x000000ff
        /*048c*/ 	.word	0x00000000
        /*0490*/ 	.short	0x010a
        /*0492*/ 	.byte	0x04
	.zero		1


	//   ....[58]....
        /*0494*/ 	.word	0x00003af0
        /*0498*/ 	.word	0x000000ff
        /*049c*/ 	.word	0x00000000
        /*04a0*/ 	.short	0x010a
        /*04a2*/ 	.byte	0x05
	.zero		1


	//   ....[59]....
        /*04a4*/ 	.word	0x00003b80
        /*04a8*/ 	.word	0x000000ff
        /*04ac*/ 	.word	0x00000000
        /*04b0*/ 	.short	0x010a
        /*04b2*/ 	.byte	0x05
	.zero		1


	//   ....[60]....
        /*04b4*/ 	.word	0x00003c10
        /*04b8*/ 	.word	0x000000ff
        /*04bc*/ 	.word	0x00000000
        /*04c0*/ 	.short	0x010a
        /*04c2*/ 	.byte	0x04
	.zero		1


	//   ....[61]....
        /*04c4*/ 	.word	0x000040c0
        /*04c8*/ 	.word	0x0000000c
        /*04cc*/ 	.word	0x00000060
        /*04d0*/ 	.short	0x010a
        /*04d2*/ 	.byte	0xff
	.zero		1


	//   ....[62]....
        /*04d4*/ 	.word	0x00004230
        /*04d8*/ 	.word	0x00000000
        /*04dc*/ 	.word	0x00000000
        /*04e0*/ 	.short	0x0101
        /*04e2*/ 	.byte	0xff
	.zero		1


	//   ....[63]....
        /*04e4*/ 	.word	0x000046c0
        /*04e8*/ 	.word	0x000000ff
        /*04ec*/ 	.word	0x00000058
        /*04f0*/ 	.short	0x010a
        /*04f2*/ 	.byte	0x15
	.zero		1


	//   ....[64]....
        /*04f4*/ 	.word	0x00004840
        /*04f8*/ 	.word	0x000000ff
        /*04fc*/ 	.word	0x00000040
        /*0500*/ 	.short	0x010a
        /*0502*/ 	.byte	0x15
	.zero		1


	//   ....[65]....
        /*0504*/ 	.word	0x000049c0
        /*0508*/ 	.word	0x000000ff
        /*050c*/ 	.word	0x00000030
        /*0510*/ 	.short	0x010b
        /*0512*/ 	.byte	0x15
	.zero		1


	//   ....[66]....
        /*0514*/ 	.word	0x000049d0
        /*0518*/ 	.word	0x000000ff
        /*051c*/ 	.word	0x00000000
        /*0520*/ 	.short	0x0101
        /*0522*/ 	.byte	0x06
	.zero		1


	//   ....[67]....
        /*0524*/ 	.word	0x000049e0
        /*0528*/ 	.word	0x000000ff
        /*052c*/ 	.word	0x00000048
        /*0530*/ 	.short	0x010a
        /*0532*/ 	.byte	0x15
	.zero		1


	//   ....[68]....
        /*0534*/ 	.word	0x00004bd0
        /*0538*/ 	.word	0x000000ff
        /*053c*/ 	.word	0x00000038
        /*0540*/ 	.short	0x010b
        /*0542*/ 	.byte	0x15
	.zero		1


	//   ....[69]....
        /*0544*/ 	.word	0x00004be0
        /*0548*/ 	.word	0x000000ff
        /*054c*/ 	.word	0x00000000
        /*0550*/ 	.short	0x0101
        /*0552*/ 	.byte	0x21
	.zero		1


	//   ....[70]....
        /*0554*/ 	.word	0x00004c10
        /*0558*/ 	.word	0x000000ff
        /*055c*/ 	.word	0x00000040
        /*0560*/ 	.short	0x010a
        /*0562*/ 	.byte	0x15
	.zero		1


	//   ....[71]....
        /*0564*/ 	.word	0x00004c50
        /*0568*/ 	.word	0x00000000
        /*056c*/ 	.word	0x00000048
        /*0570*/ 	.short	0x010a
        /*0572*/ 	.byte	0xff
	.zero		1


	//   ....[72]....
        /*0574*/ 	.word	0x00004f60
        /*0578*/ 	.word	0x00000003
        /*057c*/ 	.word	0x00000060
        /*0580*/ 	.short	0x010a
        /*0582*/ 	.byte	0xff
	.zero		1


	//   ....[73]....
        /*0584*/ 	.word	0x000050e0
        /*0588*/ 	.word	0x00000000
        /*058c*/ 	.word	0x00000000
        /*0590*/ 	.short	0x0101
        /*0592*/ 	.byte	0xff
	.zero		1


	//   ....[74]....
        /*0594*/ 	.word	0x00005bf0
        /*0598*/ 	.word	0x00000003
        /*059c*/ 	.word	0x00000030
        /*05a0*/ 	.short	0x010a
        /*05a2*/ 	.byte	0xff
	.zero		1


	//   ....[75]....
        /*05a4*/ 	.word	0x00005c30
        /*05a8*/ 	.word	0x0000002b
        /*05ac*/ 	.word	0x00000080
        /*05b0*/ 	.short	0x010a
        /*05b2*/ 	.byte	0xff
	.zero		1


	//   ....[76]....
        /*05b4*/ 	.word	0x00005d70
        /*05b8*/ 	.word	0x00000003
        /*05bc*/ 	.word	0x00000030
        /*05c0*/ 	.short	0x010a
        /*05c2*/ 	.byte	0xff
	.zero		1


	//   ....[77]....
        /*05c4*/ 	.word	0x00005e90
        /*05c8*/ 	.word	0x00000000
        /*05cc*/ 	.word	0x00000000
        /*05d0*/ 	.short	0x0101
        /*05d2*/ 	.byte	0xff
	.zero		1


	//   ....[78]....
        /*05d4*/ 	.word	0x00005f10
        /*05d8*/ 	.word	0x0000002b
        /*05dc*/ 	.word	0x00000080
        /*05e0*/ 	.short	0x010a
        /*05e2*/ 	.byte	0xff
	.zero		1


	//   ....[79]....
        /*05e4*/ 	.word	0x00006a80
        /*05e8*/ 	.word	0x00000003
        /*05ec*/ 	.word	0x00000030
        /*05f0*/ 	.short	0x010a
        /*05f2*/ 	.byte	0xff
	.zero		1


	//   ....[80]....
        /*05f4*/ 	.word	0x00006b30
        /*05f8*/ 	.word	0x00000003
        /*05fc*/ 	.word	0x00000030
        /*0600*/ 	.short	0x010a
        /*0602*/ 	.byte	0xff
	.zero		1


	//   ....[81]....
        /*0604*/ 	.word	0x00006c50
        /*0608*/ 	.word	0x00000000
        /*060c*/ 	.word	0x00000000
        /*0610*/ 	.short	0x0101
        /*0612*/ 	.byte	0xff
	.zero		1


	//   ....[82]....
        /*0614*/ 	.word	0x00007060
        /*0618*/ 	.word	0x000000ff
        /*061c*/ 	.word	0x00000000
        /*0620*/ 	.short	0x0101
        /*0622*/ 	.byte	0x04
	.zero		1


	//   ....[83]....
        /*0624*/ 	.word	0x00007960
        /*0628*/ 	.word	0x00000000
        /*062c*/ 	.word	0x000000d0
        /*0630*/ 	.short	0x010a
        /*0632*/ 	.byte	0xff
	.zero		1


	//   ....[84]....
        /*0634*/ 	.word	0x000079c0
        /*0638*/ 	.word	0x00000000
        /*063c*/ 	.word	0x00000018
        /*0640*/ 	.short	0x010a
        /*0642*/ 	.byte	0xff
	.zero		1


	//   ....[85]....
        /*0644*/ 	.word	0x00007a20
        /*0648*/ 	.word	0x00000000
        /*064c*/ 	.word	0x00000018
        /*0650*/ 	.short	0x010a
        /*0652*/ 	.byte	0xff
	.zero		1


	//   ....[86]....
        /*0654*/ 	.word	0x00007a70
        /*0658*/ 	.word	0x00000003
        /*065c*/ 	.word	0x00000060
        /*0660*/ 	.short	0x010a
        /*0662*/ 	.byte	0xff
	.zero		1


	//   ....[87]....
        /*0664*/ 	.word	0x00007ad0
        /*0668*/ 	.word	0x00000000
        /*066c*/ 	.word	0x00000000
        /*0670*/ 	.short	0x010a
        /*0672*/ 	.byte	0xff
	.zero		1


	//   ....[88]....
        /*0674*/ 	.word	0x00007b30
        /*0678*/ 	.word	0x00000000
        /*067c*/ 	.word	0x00000000
        /*0680*/ 	.short	0x010a
        /*0682*/ 	.byte	0xff
	.zero		1


	//   ....[89]....
        /*0684*/ 	.word	0x00007b80
        /*0688*/ 	.word	0x00000002
        /*068c*/ 	.word	0x000000c0
        /*0690*/ 	.short	0x010a
        /*0692*/ 	.byte	0xff
	.zero		1


	//   ....[90]....
        /*0694*/ 	.word	0x00007be0
        /*0698*/ 	.word	0x00000002
        /*069c*/ 	.word	0x00000070
        /*06a0*/ 	.short	0x010a
        /*06a2*/ 	.byte	0xff
	.zero		1


	//   ....[91]....
        /*06a4*/ 	.word	0x00007c30
        /*06a8*/ 	.word	0x00000002
        /*06ac*/ 	.word	0x00000060
        /*06b0*/ 	.short	0x010a
        /*06b2*/ 	.byte	0xff
	.zero		1


	//   ....[92]....
        /*06b4*/ 	.word	0x00007c90
        /*06b8*/ 	.word	0x00000000
        /*06bc*/ 	.word	0x00000070
        /*06c0*/ 	.short	0x010a
        /*06c2*/ 	.byte	0xff
	.zero		1


	//   ....[93]....
        /*06c4*/ 	.word	0x00007ce0
        /*06c8*/ 	.word	0x00000000
        /*06cc*/ 	.word	0x00000060
        /*06d0*/ 	.short	0x010a
        /*06d2*/ 	.byte	0xff
	.zero		1


	//   ....[94]....
        /*06d4*/ 	.word	0x00007d40
        /*06d8*/ 	.word	0x00000002
        /*06dc*/ 	.word	0x000000a0
        /*06e0*/ 	.short	0x010a
        /*06e2*/ 	.byte	0xff
	.zero		1


	//   ....[95]....
        /*06e4*/ 	.word	0x00007da0
        /*06e8*/ 	.word	0x00000000
        /*06ec*/ 	.word	0x00000000
        /*06f0*/ 	.short	0x010a
        /*06f2*/ 	.byte	0xff
	.zero		1


	//   ....[96]....
        /*06f4*/ 	.word	0x00007e00
        /*06f8*/ 	.word	0x00000000
        /*06fc*/ 	.word	0x00000000
        /*0700*/ 	.short	0x010a
        /*0702*/ 	.byte	0xff
	.zero		1


	//   ....[97]....
        /*0704*/ 	.word	0x00007e60
        /*0708*/ 	.word	0x00000000
        /*070c*/ 	.word	0x00000000
        /*0710*/ 	.short	0x010a
        /*0712*/ 	.byte	0xff
	.zero		1


	//   ....[98]....
        /*0714*/ 	.word	0x00007ec0
        /*0718*/ 	.word	0x00000000
        /*071c*/ 	.word	0x00000000
        /*0720*/ 	.short	0x010a
        /*0722*/ 	.byte	0xff
	.zero		1


	//   ....[99]....
        /*0724*/ 	.word	0x00007f20
        /*0728*/ 	.word	0x00000000
        /*072c*/ 	.word	0x00000000
        /*0730*/ 	.short	0x010a
        /*0732*/ 	.byte	0xff
	.zero		1


	//   ....[100]....
        /*0734*/ 	.word	0x00007f70
        /*0738*/ 	.word	0x0000000c
        /*073c*/ 	.word	0x00000060
        /*0740*/ 	.short	0x010a
        /*0742*/ 	.byte	0xff
	.zero		1


	//   ....[101]....
        /*0744*/ 	.word	0x00007fd0
        /*0748*/ 	.word	0x00000000
        /*074c*/ 	.word	0x00000058
        /*0750*/ 	.short	0x010a
        /*0752*/ 	.byte	0xff
	.zero		1


	//   ....[102]....
        /*0754*/ 	.word	0x00008030
        /*0758*/ 	.word	0x00000000
        /*075c*/ 	.word	0x00000040
        /*0760*/ 	.short	0x010a
        /*0762*/ 	.byte	0xff
	.zero		1


	//   ....[103]....
        /*0764*/ 	.word	0x00008090
        /*0768*/ 	.word	0x00000000
        /*076c*/ 	.word	0x00000048
        /*0770*/ 	.short	0x010a
        /*0772*/ 	.byte	0xff
	.zero		1


	//   ....[104]....
        /*0774*/ 	.word	0x000080f0
        /*0778*/ 	.word	0x00000000
        /*077c*/ 	.word	0x00000040
        /*0780*/ 	.short	0x010a
        /*0782*/ 	.byte	0xff
	.zero		1


	//   ....[105]....
        /*0784*/ 	.word	0x00008140
        /*0788*/ 	.word	0x00000003
        /*078c*/ 	.word	0x00000060
        /*0790*/ 	.short	0x010a
        /*0792*/ 	.byte	0xff
	.zero		1


	//   ....[106]....
        /*0794*/ 	.word	0x00008190
        /*0798*/ 	.word	0x00000003
        /*079c*/ 	.word	0x00000030
        /*07a0*/ 	.short	0x010a
        /*07a2*/ 	.byte	0xff
	.zero		1


	//   ....[107]....
        /*07a4*/ 	.word	0x000081e0
        /*07a8*/ 	.word	0x0000002b
        /*07ac*/ 	.word	0x00000080
        /*07b0*/ 	.short	0x010a
        /*07b2*/ 	.byte	0xff
	.zero		1


	//   ....[108]....
        /*07b4*/ 	.word	0x00008230
        /*07b8*/ 	.word	0x00000003
        /*07bc*/ 	.word	0x00000030
        /*07c0*/ 	.short	0x010a
        /*07c2*/ 	.byte	0xff
	.zero		1


	//----- nvinfo : EIATTR_NUM_MBARRIERS
	.align		4
.L_47:
        /*07c4*/ 	.byte	0x03, 0x38
        /*07c6*/ 	.short	0x001c


	//----- nvinfo : EIATTR_EXIT_INSTR_OFFSETS
	.align		4
        /*07c8*/ 	.byte	0x04, 0x1c
        /*07ca*/ 	.short	(.L_49 - .L_48)


	//   ....[0]....
.L_48:
        /*07cc*/ 	.word	0x000029b0


	//   ....[1]....
        /*07d0*/ 	.word	0x00002ea0


	//   ....[2]....
        /*07d4*/ 	.word	0x00002f00


	//   ....[3]....
        /*07d8*/ 	.word	0x00003e70


	//   ....[4]....
        /*07dc*/ 	.word	0x00004c80


	//   ....[5]....
        /*07e0*/ 	.word	0x00004cc0


	//   ....[6]....
        /*07e4*/ 	.word	0x00007950


	//----- nvinfo : EIATTR_MAX_THREADS
	.align		4
.L_49:
        /*07e8*/ 	.byte	0x04, 0x05
        /*07ea*/ 	.short	(.L_51 - .L_50)
.L_50:
        /*07ec*/ 	.word	0x00000100
        /*07f0*/ 	.word	0x00000001
        /*07f4*/ 	.word	0x00000001


	//----- nvinfo : EIATTR_CRS_STACK_SIZE
	.align		4
.L_51:
        /*07f8*/ 	.byte	0x04, 0x1e
        /*07fa*/ 	.short	(.L_53 - .L_52)
.L_52:
        /*07fc*/ 	.word	0x00000000


	//----- nvinfo : EIATTR_CBANK_PARAM_SIZE
	.align		4
.L_53:
        /*0800*/ 	.byte	0x03, 0x19
        /*0802*/ 	.short	0x0800


	//----- nvinfo : EIATTR_PARAM_CBANK
	.align		4
        /*0804*/ 	.byte	0x04, 0x0a
        /*0806*/ 	.short	(.L_55 - .L_54)
	.align		4
.L_54:
        /*0808*/ 	.word	index@(.nv.constant0._ZN7cutlass13device_kernelINS_4gemm6kernel13GemmUniversalIN4cute5tupleIJiiiiEEENS1_10collective13CollectiveMmaINS1_35MainloopSm100TmaUmmaWarpSpecializedILi3ELi2ELi4ENS5_IJNS4_1CILi2EEESB_NSA_ILi1EEEEEEEENS5_IJNSA_ILi64EEENSA_ILi128EEESG_EEEaNS5_IJlSC_lEEEaSI_NS4_8TiledMMAINS4_8MMA_AtomIJNS4_15SM100_MMA_S8_SSIaaiLi64ELi128ELNS4_4UMMA5MajorE0ELSN_0ELNSM_8SaturateE0EEEEEENS4_6LayoutINS5_IJSC_SC_SC_EEENS5_IJNSA_ILi0EEEST_ST_EEEEENS5_IJNS4_10UnderscoreESW_SW_EEEEENS4_23SM90_TMA_LOAD_MULTICASTENS4_14ComposedLayoutINS4_7SwizzleILi3ELi4ELi3EEENS4_18smem_ptr_flag_bitsILi8EEENSR_INS5_IJNSA_ILi8EEESG_EEENS5_IJSG_SC_EEEEEEEvNS4_8identityESZ_S19_vS1A_EENS_8epilogue10collective18CollectiveEpilogueINS1C_23Sm100TmaWarpSpecializedILi2ELi2ELi32ELb0ELb0EEEJSH_NS5_IJNSR_ISF_SC_EES1H_EEEaSI_aSI_NS1C_6fusion15FusionCallbacksIS1G_NS1J_17LinearCombinationIaiaiLNS_15FloatRoundStyleE2EEESH_S1I_JEEENS4_5SM1004TMEM4LOAD26SM100_TMEM_LOAD_16dp32b32xENS4_13SM90_TMA_LOADENS10_INS11_ILi2ELi4ELi3EEES14_NSR_INS5_IJS15_SF_EEENS5_IJSF_SC_EEEEEEENS4_39AutoVectorizingCopyWithAssumedAlignmentILi128EEENS4_14SM90_TMA_STOREES1Y_S20_S20_EEEvvEEEEvNT_6ParamsE)
        /*080c*/ 	.short	0x0380
        /*080e*/ 	.short	0x0800


	//----- nvinfo : EIATTR_SW_WAR
	.align		4
.L_55:
        /*0810*/ 	.byte	0x04, 0x36
        /*0812*/ 	.short	(.L_57 - .L_56)
.L_56:
        /*0814*/ 	.word	0x00000008
.L_57:


//--------------------- .nv.callgraph             --------------------------
	.section	.nv.callgraph,"",@"SHT_CUDA_CALLGRAPH"
	.align	4
	.sectionentsize	8
	.align		4
        /*0000*/ 	.word	0x00000000
	.align		4
        /*0004*/ 	.word	0xffffffff
	.align		4
        /*0008*/ 	.word	index@(_ZN7cutlass13device_kernelINS_4gemm6kernel13GemmUniversalIN4cute5tupleIJiiiiEEENS1_10collective13CollectiveMmaINS1_35MainloopSm100TmaUmmaWarpSpecializedILi3ELi2ELi4ENS5_IJNS4_1CILi2EEESB_NSA_ILi1EEEEEEEENS5_IJNSA_ILi64EEENSA_ILi128EEESG_EEEaNS5_IJlSC_lEEEaSI_NS4_8TiledMMAINS4_8MMA_AtomIJNS4_15SM100_MMA_S8_SSIaaiLi64ELi128ELNS4_4UMMA5MajorE0ELSN_0ELNSM_8SaturateE0EEEEEENS4_6LayoutINS5_IJSC_SC_SC_EEENS5_IJNSA_ILi0EEEST_ST_EEEEENS5_IJNS4_10UnderscoreESW_SW_EEEEENS4_23SM90_TMA_LOAD_MULTICASTENS4_14ComposedLayoutINS4_7SwizzleILi3ELi4ELi3EEENS4_18smem_ptr_flag_bitsILi8EEENSR_INS5_IJNSA_ILi8EEESG_EEENS5_IJSG_SC_EEEEEEEvNS4_8identityESZ_S19_vS1A_EENS_8epilogue10collective18CollectiveEpilogueINS1C_23Sm100TmaWarpSpecializedILi2ELi2ELi32ELb0ELb0EEEJSH_NS5_IJNSR_ISF_SC_EES1H_EEEaSI_aSI_NS1C_6fusion15FusionCallbacksIS1G_NS1J_17LinearCombinationIaiaiLNS_15FloatRoundStyleE2EEESH_S1I_JEEENS4_5SM1004TMEM4LOAD26SM100_TMEM_LOAD_16dp32b32xENS4_13SM90_TMA_LOADENS10_INS11_ILi2ELi4ELi3EEES14_NSR_INS5_IJS15_SF_EEENS5_IJSF_SC_EEEEEEENS4_39AutoVectorizingCopyWithAssumedAlignmentILi128EEENS4_14SM90_TMA_STOREES1Y_S20_S20_EEEvvEEEEvNT_6ParamsE)
	.align		4
        /*000c*/ 	.word	index@(__assertfail)
	.align		4
        /*0010*/ 	.word	0x00000000
	.align		4
        /*0014*/ 	.word	0xfffffffe
	.align		4
        /*0018*/ 	.word	0x00000000
	.align		4
        /*001c*/ 	.word	0xfffffffd
	.align		4
        /*0020*/ 	.word	0x00000000
	.align		4
        /*0024*/ 	.word	0xfffffffc


//--------------------- .nv.constant4             --------------------------
	.section	.nv.constant4,"a",@progbits
	.align	8
	.align		8
.nv.constant4:
        /*0000*/ 	.dword	__assertfail
	.align		8
        /*0008*/ 	.dword	__unnamed_1
	.align		8
        /*0010*/ 	.dword	__unnamed_2
	.align		8
        /*0018*/ 	.dword	_ZN40_INTERNAL_1f5c6047_4_k_cu_ed54eb07_110984cuda3std3__45__cpo5beginE
	.align		8
        /*0020*/ 	.dword	_ZN40_INTERNAL_1f5c6047_4_k_cu_ed54eb07_110984cuda3std3__45__cpo3endE
	.align		8
        /*0028*/ 	.dword	_ZN40_INTERNAL_1f5c6047_4_k_cu_ed54eb07_110984cuda3std3__45__cpo6cbeginE
	.align		8
        /*0030*/ 	.dword	_ZN40_INTERNAL_1f5c6047_4_k_cu_ed54eb07_110984cuda3std3__45__cpo4cendE
	.align		8
        /*0038*/ 	.dword	_ZN40_INTERNAL_1f5c6047_4_k_cu_ed54eb07_110984cuda3std3__442_GLOBAL__N__1f5c6047_4_k_cu_ed54eb07_110986ignoreE
	.align		8
        /*0040*/ 	.dword	_ZN40_INTERNAL_1f5c6047_4_k_cu_ed54eb07_110984cuda3std3__419piecewise_constructE
	.align		8
        /*0048*/ 	.dword	_ZN40_INTERNAL_1f5c6047_4_k_cu_ed54eb07_110984cuda3std3__48in_placeE
	.align		8
        /*0050*/ 	.dword	_ZN40_INTERNAL_1f5c6047_4_k_cu_ed54eb07_110984cuda3std6ranges3__45__cpo4swapE
	.align		8
        /*0058*/ 	.dword	_ZN40_INTERNAL_1f5c6047_4_k_cu_ed54eb07_110984cuda3std6ranges3__45__cpo9iter_moveE
	.align		8
        /*0060*/ 	.dword	_ZN40_INTERNAL_1f5c6047_4_k_cu_ed54eb07_110984cute7productE
	.align		8
        /*0068*/ 	.dword	_ZN40_INTERNAL_1f5c6047_4_k_cu_ed54eb07_110984cute1_E
	.align		8
        /*0070*/ 	.dword	$str$25
	.align		8
        /*0078*/ 	.dword	$str$26
	.align		8
        /*0080*/ 	.dword	$str$27
	.align		8
        /*0088*/ 	.dword	$str$28


//--------------------- .text._ZN7cutlass13device_kernelINS_4gemm6kernel13GemmUniversalIN4cute5tupleIJiiiiEEENS1_10collective13CollectiveMmaINS1_35MainloopSm100TmaUmmaWarpSpecializedILi3ELi2ELi4ENS5_IJNS4_1CILi2EEESB_NSA_ILi1EEEEEEEENS5_IJNSA_ILi64EEENSA_ILi128EEESG_EEEaNS5_IJlSC_lEEEaSI_NS4_8TiledMMAINS4_8MMA_AtomIJNS4_15SM100_MMA_S8_SSIaaiLi64ELi128ELNS4_4UMMA5MajorE0ELSN_0ELNSM_8SaturateE0EEEEEENS4_6LayoutINS5_IJSC_SC_SC_EEENS5_IJNSA_ILi0EEEST_ST_EEEEENS5_IJNS4_10UnderscoreESW_SW_EEEEENS4_23SM90_TMA_LOAD_MULTICASTENS4_14ComposedLayoutINS4_7SwizzleILi3ELi4ELi3EEENS4_18smem_ptr_flag_bitsILi8EEENSR_INS5_IJNSA_ILi8EEESG_EEENS5_IJSG_SC_EEEEEEEvNS4_8identityESZ_S19_vS1A_EENS_8epilogue10collective18CollectiveEpilogueINS1C_23Sm100TmaWarpSpecializedILi2ELi2ELi32ELb0ELb0EEEJSH_NS5_IJNSR_ISF_SC_EES1H_EEEaSI_aSI_NS1C_6fusion15FusionCallbacksIS1G_NS1J_17LinearCombinationIaiaiLNS_15FloatRoundStyleE2EEESH_S1I_JEEENS4_5SM1004TMEM4LOAD26SM100_TMEM_LOAD_16dp32b32xENS4_13SM90_TMA_LOADENS10_INS11_ILi2ELi4ELi3EEES14_NSR_INS5_IJS15_SF_EEENS5_IJSF_SC_EEEEEEENS4_39AutoVectorizingCopyWithAssumedAlignmentILi128EEENS4_14SM90_TMA_STOREES1Y_S20_S20_EEEvvEEEEvNT_6ParamsE --------------------------
	.section	.text._ZN7cutlass13device_kernelINS_4gemm6kernel13GemmUniversalIN4cute5tupleIJiiiiEEENS1_10collective13CollectiveMmaINS1_35MainloopSm100TmaUmmaWarpSpecializedILi3ELi2ELi4ENS5_IJNS4_1CILi2EEESB_NSA_ILi1EEEEEEEENS5_IJNSA_ILi64EEENSA_ILi128EEESG_EEEaNS5_IJlSC_lEEEaSI_NS4_8TiledMMAINS4_8MMA_AtomIJNS4_15SM100_MMA_S8_SSIaaiLi64ELi128ELNS4_4UMMA5MajorE0ELSN_0ELNSM_8SaturateE0EEEEEENS4_6LayoutINS5_IJSC_SC_SC_EEENS5_IJNSA_ILi0EEEST_ST_EEEEENS5_IJNS4_10UnderscoreESW_SW_EEEEENS4_23SM90_TMA_LOAD_MULTICASTENS4_14ComposedLayoutINS4_7SwizzleILi3ELi4ELi3EEENS4_18smem_ptr_flag_bitsILi8EEENSR_INS5_IJNSA_ILi8EEESG_EEENS5_IJSG_SC_EEEEEEEvNS4_8identityESZ_S19_vS1A_EENS_8epilogue10collective18CollectiveEpilogueINS1C_23Sm100TmaWarpSpecializedILi2ELi2ELi32ELb0ELb0EEEJSH_NS5_IJNSR_ISF_SC_EES1H_EEEaSI_aSI_NS1C_6fusion15FusionCallbacksIS1G_NS1J_17LinearCombinationIaiaiLNS_15FloatRoundStyleE2EEESH_S1I_JEEENS4_5SM1004TMEM4LOAD26SM100_TMEM_LOAD_16dp32b32xENS4_13SM90_TMA_LOADENS10_INS11_ILi2ELi4ELi3EEES14_NSR_INS5_IJS15_SF_EEENS5_IJSF_SC_EEEEEEENS4_39AutoVectorizingCopyWithAssumedAlignmentILi128EEENS4_14SM90_TMA_STOREES1Y_S20_S20_EEEvvEEEEvNT_6ParamsE,"ax",@progbits
	.align	128
.text._ZN7cutlass13device_kernelINS_4gemm6kernel13GemmUniversalIN4cute5tupleIJiiiiEEENS1_10collective13CollectiveMmaINS1_35MainloopSm100TmaUmmaWarpSpecializedILi3ELi2ELi4ENS5_IJNS4_1CILi2EEESB_NSA_ILi1EEEEEEEENS5_IJNSA_ILi64EEENSA_ILi128EEESG_EEEaNS5_IJlSC_lEEEaSI_NS4_8TiledMMAINS4_8MMA_AtomIJNS4_15SM100_MMA_S8_SSIaaiLi64ELi128ELNS4_4UMMA5MajorE0ELSN_0ELNSM_8SaturateE0EEEEEENS4_6LayoutINS5_IJSC_SC_SC_EEENS5_IJNSA_ILi0EEEST_ST_EEEEENS5_IJNS4_10UnderscoreESW_SW_EEEEENS4_23SM90_TMA_LOAD_MULTICASTENS4_14ComposedLayoutINS4_7SwizzleILi3ELi4ELi3EEENS4_18smem_ptr_flag_bitsILi8EEENSR_INS5_IJNSA_ILi8EEESG_EEENS5_IJSG_SC_EEEEEEEvNS4_8identityESZ_S19_vS1A_EENS_8epilogue10collective18CollectiveEpilogueINS1C_23Sm100TmaWarpSpecializedILi2ELi2ELi32ELb0ELb0EEEJSH_NS5_IJNSR_ISF_SC_EES1H_EEEaSI_aSI_NS1C_6fusion15FusionCallbacksIS1G_NS1J_17LinearCombinationIaiaiLNS_15FloatRoundStyleE2EEESH_S1I_JEEENS4_5SM1004TMEM4LOAD26SM100_TMEM_LOAD_16dp32b32xENS4_13SM90_TMA_LOADENS10_INS11_ILi2ELi4ELi3EEES14_NSR_INS5_IJS15_SF_EEENS5_IJSF_SC_EEEEEEENS4_39AutoVectorizingCopyWithAssumedAlignmentILi128EEENS4_14SM90_TMA_STOREES1Y_S20_S20_EEEvvEEEEvNT_6ParamsE:
        .type           _ZN7cutlass13device_kernelINS_4gemm6kernel13GemmUniversalIN4cute5tupleIJiiiiEEENS1_10collective13CollectiveMmaINS1_35MainloopSm100TmaUmmaWarpSpecializedILi3ELi2ELi4ENS5_IJNS4_1CILi2EEESB_NSA_ILi1EEEEEEEENS5_IJNSA_ILi64EEENSA_ILi128EEESG_EEEaNS5_IJlSC_lEEEaSI_NS4_8TiledMMAINS4_8MMA_AtomIJNS4_15SM100_MMA_S8_SSIaaiLi64ELi128ELNS4_4UMMA5MajorE0ELSN_0ELNSM_8SaturateE0EEEEEENS4_6LayoutINS5_IJSC_SC_SC_EEENS5_IJNSA_ILi0EEEST_ST_EEEEENS5_IJNS4_10UnderscoreESW_SW_EEEEENS4_23SM90_TMA_LOAD_MULTICASTENS4_14ComposedLayoutINS4_7SwizzleILi3ELi4ELi3EEENS4_18smem_ptr_flag_bitsILi8EEENSR_INS5_IJNSA_ILi8EEESG_EEENS5_IJSG_SC_EEEEEEEvNS4_8identityESZ_S19_vS1A_EENS_8epilogue10collective18CollectiveEpilogueINS1C_23Sm100TmaWarpSpecializedILi2ELi2ELi32ELb0ELb0EEEJSH_NS5_IJNSR_ISF_SC_EES1H_EEEaSI_aSI_NS1C_6fusion15FusionCallbacksIS1G_NS1J_17LinearCombinationIaiaiLNS_15FloatRoundStyleE2EEESH_S1I_JEEENS4_5SM1004TMEM4LOAD26SM100_TMEM_LOAD_16dp32b32xENS4_13SM90_TMA_LOADENS10_INS11_ILi2ELi4ELi3EEES14_NSR_INS5_IJS15_SF_EEENS5_IJSF_SC_EEEEEEENS4_39AutoVectorizingCopyWithAssumedAlignmentILi128EEENS4_14SM90_TMA_STOREES1Y_S20_S20_EEEvvEEEEvNT_6ParamsE,@function
        .size           _ZN7cutlass13device_kernelINS_4gemm6kernel13GemmUniversalIN4cute5tupleIJiiiiEEENS1_10collective13CollectiveMmaINS1_35MainloopSm100TmaUmmaWarpSpecializedILi3ELi2ELi4ENS5_IJNS4_1CILi2EEESB_NSA_ILi1EEEEEEEENS5_IJNSA_ILi64EEENSA_ILi128EEESG_EEEaNS5_IJlSC_lEEEaSI_NS4_8TiledMMAINS4_8MMA_AtomIJNS4_15SM100_MMA_S8_SSIaaiLi64ELi128ELNS4_4UMMA5MajorE0ELSN_0ELNSM_8SaturateE0EEEEEENS4_6LayoutINS5_IJSC_SC_SC_EEENS5_IJNSA_ILi0EEEST_ST_EEEEENS5_IJNS4_10UnderscoreESW_SW_EEEEENS4_23SM90_TMA_LOAD_MULTICASTENS4_14ComposedLayoutINS4_7SwizzleILi3ELi4ELi3EEENS4_18smem_ptr_flag_bitsILi8EEENSR_INS5_IJNSA_ILi8EEESG_EEENS5_IJSG_SC_EEEEEEEvNS4_8identityESZ_S19_vS1A_EENS_8epilogue10collective18CollectiveEpilogueINS1C_23Sm100TmaWarpSpecializedILi2ELi2ELi32ELb0ELb0EEEJSH_NS5_IJNSR_ISF_SC_EES1H_EEEaSI_aSI_NS1C_6fusion15FusionCallbacksIS1G_NS1J_17LinearCombinationIaiaiLNS_15FloatRoundStyleE2EEESH_S1I_JEEENS4_5SM1004TMEM4LOAD26SM100_TMEM_LOAD_16dp32b32xENS4_13SM90_TMA_LOADENS10_INS11_ILi2ELi4ELi3EEES14_NSR_INS5_IJS15_SF_EEENS5_IJSF_SC_EEEEEEENS4_39AutoVectorizingCopyWithAssumedAlignmentILi128EEENS4_14SM90_TMA_STOREES1Y_S20_S20_EEEvvEEEEvNT_6ParamsE,(.L_x_146 - _ZN7cutlass13device_kernelINS_4gemm6kernel13GemmUniversalIN4cute5tupleIJiiiiEEENS1_10collective13CollectiveMmaINS1_35MainloopSm100TmaUmmaWarpSpecializedILi3ELi2ELi4ENS5_IJNS4_1CILi2EEESB_NSA_ILi1EEEEEEEENS5_IJNSA_ILi64EEENSA_ILi128EEESG_EEEaNS5_IJlSC_lEEEaSI_NS4_8TiledMMAINS4_8MMA_AtomIJNS4_15SM100_MMA_S8_SSIaaiLi64ELi128ELNS4_4UMMA5MajorE0ELSN_0ELNSM_8SaturateE0EEEEEENS4_6LayoutINS5_IJSC_SC_SC_EEENS5_IJNSA_ILi0EEEST_ST_EEEEENS5_IJNS4_10UnderscoreESW_SW_EEEEENS4_23SM90_TMA_LOAD_MULTICASTENS4_14ComposedLayoutINS4_7SwizzleILi3ELi4ELi3EEENS4_18smem_ptr_flag_bitsILi8EEENSR_INS5_IJNSA_ILi8EEESG_EEENS5_IJSG_SC_EEEEEEEvNS4_8identityESZ_S19_vS1A_EENS_8epilogue10collective18CollectiveEpilogueINS1C_23Sm100TmaWarpSpecializedILi2ELi2ELi32ELb0ELb0EEEJSH_NS5_IJNSR_ISF_SC_EES1H_EEEaSI_aSI_NS1C_6fusion15FusionCallbacksIS1G_NS1J_17LinearCombinationIaiaiLNS_15FloatRoundStyleE2EEESH_S1I_JEEENS4_5SM1004TMEM4LOAD26SM100_TMEM_LOAD_16dp32b32xENS4_13SM90_TMA_LOADENS10_INS11_ILi2ELi4ELi3EEES14_NSR_INS5_IJS15_SF_EEENS5_IJSF_SC_EEEEEEENS4_39AutoVectorizingCopyWithAssumedAlignmentILi128EEENS4_14SM90_TMA_STOREES1Y_S20_S20_EEEvvEEEEvNT_6ParamsE)
        .other          _ZN7cutlass13device_kernelINS_4gemm6kernel13GemmUniversalIN4cute5tupleIJiiiiEEENS1_10collective13CollectiveMmaINS1_35MainloopSm100TmaUmmaWarpSpecializedILi3ELi2ELi4ENS5_IJNS4_1CILi2EEESB_NSA_ILi1EEEEEEEENS5_IJNSA_ILi64EEENSA_ILi128EEESG_EEEaNS5_IJlSC_lEEEaSI_NS4_8TiledMMAINS4_8MMA_AtomIJNS4_15SM100_MMA_S8_SSIaaiLi64ELi128ELNS4_4UMMA5MajorE0ELSN_0ELNSM_8SaturateE0EEEEEENS4_6LayoutINS5_IJSC_SC_SC_EEENS5_IJNSA_ILi0EEEST_ST_EEEEENS5_IJNS4_10UnderscoreESW_SW_EEEEENS4_23SM90_TMA_LOAD_MULTICASTENS4_14ComposedLayoutINS4_7SwizzleILi3ELi4ELi3EEENS4_18smem_ptr_flag_bitsILi8EEENSR_INS5_IJNSA_ILi8EEESG_EEENS5_IJSG_SC_EEEEEEEvNS4_8identityESZ_S19_vS1A_EENS_8epilogue10collective18CollectiveEpilogueINS1C_23Sm100TmaWarpSpecializedILi2ELi2ELi32ELb0ELb0EEEJSH_NS5_IJNSR_ISF_SC_EES1H_EEEaSI_aSI_NS1C_6fusion15FusionCallbacksIS1G_NS1J_17LinearCombinationIaiaiLNS_15FloatRoundStyleE2EEESH_S1I_JEEENS4_5SM1004TMEM4LOAD26SM100_TMEM_LOAD_16dp32b32xENS4_13SM90_TMA_LOADENS10_INS11_ILi2ELi4ELi3EEES14_NSR_INS5_IJS15_SF_EEENS5_IJSF_SC_EEEEEEENS4_39AutoVectorizingCopyWithAssumedAlignmentILi128EEENS4_14SM90_TMA_STOREES1Y_S20_S20_EEEvvEEEEvNT_6ParamsE,@"STO_CUDA_ENTRY STV_DEFAULT"
_ZN7cutlass13device_kernelINS_4gemm6kernel13GemmUniversalIN4cute5tupleIJiiiiEEENS1_10collective13CollectiveMmaINS1_35MainloopSm100TmaUmmaWarpSpecializedILi3ELi2ELi4ENS5_IJNS4_1CILi2EEESB_NSA_ILi1EEEEEEEENS5_IJNSA_ILi64EEENSA_ILi128EEESG_EEEaNS5_IJlSC_lEEEaSI_NS4_8TiledMMAINS4_8MMA_AtomIJNS4_15SM100_MMA_S8_SSIaaiLi64ELi128ELNS4_4UMMA5MajorE0ELSN_0ELNSM_8SaturateE0EEEEEENS4_6LayoutINS5_IJSC_SC_SC_EEENS5_IJNSA_ILi0EEEST_ST_EEEEENS5_IJNS4_10UnderscoreESW_SW_EEEEENS4_23SM90_TMA_LOAD_MULTICASTENS4_14ComposedLayoutINS4_7SwizzleILi3ELi4ELi3EEENS4_18smem_ptr_flag_bitsILi8EEENSR_INS5_IJNSA_ILi8EEESG_EEENS5_IJSG_SC_EEEEEEEvNS4_8identityESZ_S19_vS1A_EENS_8epilogue10collective18CollectiveEpilogueINS1C_23Sm100TmaWarpSpecializedILi2ELi2ELi32ELb0ELb0EEEJSH_NS5_IJNSR_ISF_SC_EES1H_EEEaSI_aSI_NS1C_6fusion15FusionCallbacksIS1G_NS1J_17LinearCombinationIaiaiLNS_15FloatRoundStyleE2EEESH_S1I_JEEENS4_5SM1004TMEM4LOAD26SM100_TMEM_LOAD_16dp32b32xENS4_13SM90_TMA_LOADENS10_INS11_ILi2ELi4ELi3EEES14_NSR_INS5_IJS15_SF_EEENS5_IJSF_SC_EEEEEEENS4_39AutoVectorizingCopyWithAssumedAlignmentILi128EEENS4_14SM90_TMA_STOREES1Y_S20_S20_EEEvvEEEEvNT_6ParamsE:
[----:B------:R-:W1:Y:S01]  /*0000*/  LDC R1, c[0x0][0x37c] ;  /* 0x0000df00ff017b82 */ /* 0x000e620000000800 */
[----:B------:R-:W2:Y:S01]  /*0010*/  S2R R84, SR_TID.X ;  /* 0x0000000000547919 */ /* 0x000ea20000002100 */
[----:B------:R-:W3:Y:S01]  /*0020*/  LDCU.64 UR8, c[0x0][0x890] ;  /* 0x00011200ff0877ac */ /* 0x000ee20008000a00 */
[----:B------:R-:W-:Y:S02]  /*0030*/  PRMT R74, RZ, 0x7610, R74 ;  /* 0x00007610ff4a7816 */ /* 0x000fe4000000004a */
[----:B------:R-:W-:Y:S01]  /*0040*/  ELECT P3, URZ, PT ;  /* 0x0000000000ff782f */ /* 0x000fe20003860000 */
[----:B---3--:R-:W-:-:S04]  /*0050*/  UISETP.NE.U32.AND UP0, UPT, UR8, URZ, UPT ;  /* 0x000000ff0800728c */ /* 0x008fc8000bf05070 */
[----:B------:R-:W-:Y:S01]  /*0060*/  UISETP.NE.AND.EX UP0, UPT, UR9, URZ, UPT, UP0 ;  /* 0x000000ff0900728c */ /* 0x000fe2000bf05300 */
[----:B--2---:R-:W-:-:S05]  /*0070*/  SHF.R.U32.HI R75, RZ, 0x5, R84 ;  /* 0x00000005ff4b7819 */ /* 0x004fca0000011654 */
[----:B------:R-:W2:Y:S02]  /*0080*/  SHFL.IDX PT, R0, R75, RZ, 0x1f ;  /* 0x00001fff4b007589 */ /* 0x000ea400000e0000 */
[----:B--2---:R-:W-:Y:S01]  /*0090*/  R2UR UR17, R0 ;  /* 0x00000000001172ca */ /* 0x004fe200000e0000 */
[----:B-1----:R-:W-:-:S14]  /*00a0*/  BRA.U UP0, `(.L_x_0) ;  /* 0x0000000100307547 */ /* 0x002fdc000b800000 */
[----:B------:R-:W1:Y:S02]  /*00b0*/  LDCU.64 UR4, c[0x0][0x888] ;  /* 0x00011100ff0477ac */ /* 0x000e640008000a00 */
[----:B-1----:R-:W-:-:S04]  /*00c0*/  UISETP.NE.U32.AND UP0, UPT, UR4, URZ, UPT ;  /* 0x000000ff0400728c */ /* 0x002fc8000bf05070 */
[----:B------:R-:W-:-:S09]  /*00d0*/  UISETP.NE.AND.EX UP0, UPT, UR5, URZ, UPT, UP0 ;  /* 0x000000ff0500728c */ /* 0x000fd2000bf05300 */
[----:B------:R-:W-:Y:S05]  /*00e0*/  BRA.U !UP0, `(.L_x_1) ;  /* 0x0000000108147547 */ /* 0x000fea000b800000 */
[----:B------:R-:W1:Y:S01]  /*00f0*/  LDC.64 R40, c[0x0][0x888] ;  /* 0x00022200ff287b82 */ /* 0x000e620000000a00 */
[----:B------:R-:W1:Y:S02]  /*0100*/  LDCU.64 UR4, c[0x0][0x358] ;  /* 0x00006b00ff0477ac */ /* 0x000e640008000a00 */
[----:B-1----:R1:W5:Y:S01]  /*0110*/  LDG.E R40, desc[UR4][R40.64] ;  /* 0x0000000428287981 */ /* 0x002362000c1e1900 */
[----:B------:R-:W-:Y:S01]  /*0120*/  HFMA2 R74, -RZ, RZ, 0, 5.9604644775390625e-08 ;  /* 0x00000001ff4a7431 */ /* 0x000fe200000001ff */
[----:B------:R-:W-:Y:S05]  /*0130*/  BRA `(.L_x_0) ;  /* 0x00000000000c7947 */ /* 0x000fea0003800000 */
.L_x_1:
[----:B------:R-:W1:Y:S01]  /*0140*/  LDCU UR4, c[0x0][0x880] ;  /* 0x00011000ff0477ac */ /* 0x000e620008000800 */
[----:B------:R-:W-:Y:S01]  /*0150*/  HFMA2 R74, -RZ, RZ, 0, 5.9604644775390625e-08 ;  /* 0x00000001ff4a7431 */ /* 0x000fe200000001ff */
[----:B-1----:R-:W-:-:S07]  /*0160*/  MOV R40, UR4 ;  /* 0x0000000400287c02 */ /* 0x002fce0008000f00 */
.L_x_0:
[----:B------:R-:W2:Y:S02]  /*0170*/  LDCU.64 UR4, c[0x0][0x8b0] ;  /* 0x00011600ff0477ac */ /* 0x000ea40008000a00 */
[----:B--2---:R-:W-:-:S04]  /*0180*/  UISETP.NE.U32.AND UP0, UPT, UR4, URZ, UPT ;  /* 0x000000ff0400728c */ /* 0x004fc8000bf05070 */
[----:B------:R-:W-:-:S09]  /*0190*/  UISETP.NE.AND.EX UP0, UPT, UR5, URZ, UPT, UP0 ;  /* 0x000000ff0500728c */ /* 0x000fd2000bf05300 */
[----:B------:R-:W-:Y:S05]  /*01a0*/  BRA.U UP0, `(.L_x_2) ;  /* 0x0000000100287547 */ /* 0x000fea000b800000 */
[----:B------:R-:W2:Y:S02]  /*01b0*/  LDCU.64 UR4, c[0x0][0x8a8] ;  /* 0x00011500ff0477ac */ /* 0x000ea40008000a00 */
[----:B--2---:R-:W-:-:S04]  /*01c0*/  UISETP.NE.U32.AND UP0, UPT, UR4, URZ, UPT ;  /* 0x000000ff0400728c */ /* 0x004fc8000bf05070 */
[----:B------:R-:W-:-:S09]  /*01d0*/  UISETP.NE.AND.EX UP0, UPT, UR5, URZ, UPT, UP0 ;  /* 0x000000ff0500728c */ /* 0x000fd2000bf05300 */
[----:B------:R-:W-:Y:S05]  /*01e0*/  BRA.U !UP0, `(.L_x_3) ;  /* 0x0000000108107547 */ /* 0x000fea000b800000 */
[----:B------:R-:W2:Y:S01]  /*01f0*/  LDC.64 R38, c[0x0][0x8a8] ;  /* 0x00022a00ff267b82 */ /* 0x000ea20000000a00 */
[----:B------:R-:W2:Y:S02]  /*0200*/  LDCU.64 UR4, c[0x0][0x358] ;  /* 0x00006b00ff0477ac */ /* 0x000ea40008000a00 */
[----:B--2---:R2:W5:Y:S01]  /*0210*/  LDG.E R38, desc[UR4][R38.64] ;  /* 0x0000000426267981 */ /* 0x004562000c1e1900 */
[----:B------:R-:W-:Y:S05]  /*0220*/  BRA `(.L_x_2) ;  /* 0x0000000000087947 */ /* 0x000fea0003800000 */
.L_x_3:
[----:B------:R-:W2:Y:S02]  /*0230*/  LDCU UR4, c[0x0][0x8a0] ;  /* 0x00011400ff0477ac */ /* 0x000ea40008000800 */
[----:B--2---:R-:W-:Y:S02]  /*0240*/  MOV R38, UR4 ;  /* 0x0000000400267c02 */ /* 0x004fe40008000f00 */
.L_x_2:
[----:B------:R-:W-:Y:S01]  /*0250*/  IMAD.U32 R0, RZ, RZ, UR17 ;  /* 0x00000011ff007e24 */ /* 0x000fe2000f8e00ff */
[----:B------:R-:W-:Y:S04]  /*0260*/  BSSY.RECONVERGENT B0, `(.L_x_4) ;  /* 0x000000c000007945 */ /* 0x000fe80003800200 */
[C---:B------:R-:W-:Y:S02]  /*0270*/  ISETP.NE.OR P1, PT, R0.reuse, 0x1, !P3 ;  /* 0x000000010000780c */ /* 0x040fe40005f25670 */
[----:B------:R-:W-:-:S11]  /*0280*/  ISETP.NE.OR P0, PT, R0, 0x3, !P3 ;  /* 0x000000030000780c */ /* 0x000fd60005f05670 */
[----:B------:R-:W-:Y:S05]  /*0290*/  @P1 BRA `(.L_x_5) ;  /* 0x0000000000201947 */ /* 0x000fea0003800000 */
[----:B------:R-:W3:Y:S02]  /*02a0*/  LDCU.64 UR4, c[0x0][0x348] ;  /* 0x00006900ff0477ac */ /* 0x000ee40008000a00 */
[----:B---3--:R-:W-:Y:S02]  /*02b0*/  UIADD3 UR6, UP1, UPT, UR4, 0x80, URZ ;  /* 0x0000008004067890 */ /* 0x008fe4000ff3e0ff */
[----:B------:R-:W-:Y:S02]  /*02c0*/  UIADD3 UR4, UP0, UPT, UR4, 0x180, URZ ;  /* 0x0000018004047890 */ /* 0x000fe4000ff1e0ff */
[----:B------:R-:W-:Y:S02]  /*02d0*/  UIADD3.X UR7, UPT, UPT, URZ, UR5, URZ, UP1, !UPT ;  /* 0x00000005ff077290 */ /* 0x000fe40008ffe4ff */
[----:B------:R-:W-:-:S07]  /*02e0*/  UIADD3.X UR5, UPT, UPT, URZ, UR5, URZ, UP0, !UPT ;  /* 0x00000005ff057290 */ /* 0x000fce00087fe4ff */
[----:B------:R3:W-:Y:S02]  /*02f0*/  UTMACCTL.PF [UR6] ;  /* 0x00000000060079b9 */ /* 0x0007e40008040000 */
[----:B------:R3:W-:Y:S02]  /*0300*/  UTMACCTL.PF [UR4] ;  /* 0x00000000040079b9 */ /* 0x0007e40008040000 */
[----:B---3--:R-:W-:Y:S01]  /*0310*/  NOP ;  /* 0x0000000000007918 */ /* 0x008fe20000000000 */
.L_x_5:
[----:B------:R-:W-:Y:S05]  /*0320*/  BSYNC.RECONVERGENT B0 ;  /* 0x0000000000007941 */ /* 0x000fea0003800200 */
.L_x_4:
[----:B------:R-:W-:Y:S04]  /*0330*/  BSSY.RECONVERGENT B0, `(.L_x_6) ;  /* 0x000000a000007945 */ /* 0x000fe80003800200 */
        /* <DEDUP_REMOVED lines=9> */
.L_x_7:
[----:B------:R-:W-:Y:S05]  /*03d0*/  BSYNC.RECONVERGENT B0 ;  /* 0x0000000000007941 */ /* 0x000fea0003800200 */
.L_x_6:
[----:B------:R-:W3:Y:S01]  /*03e0*/  LDCU.64 UR4, c[0x0][0x888] ;  /* 0x00011100ff0477ac */ /* 0x000ee20008000a00 */
[----:B------:R-:W-:Y:S02]  /*03f0*/  UISETP.EQ.U32.AND UP1, UPT, UR8, URZ, UPT ;  /* 0x000000ff0800728c */ /* 0x000fe4000bf22070 */
[----:B------:R-:W-:Y:S02]  /*0400*/  UPLOP3.LUT UP3, UPT, UPT, UPT, UPT, 0x80, 0x8 ;  /* 0x000000000008789c */ /* 0x000fe40003f6f070 */
[----:B---3--:R-:W-:-:S04]  /*0410*/  UISETP.NE.U32.AND UP0, UPT, UR4, URZ, UPT ;  /* 0x000000ff0400728c */ /* 0x008fc8000bf05070 */
[----:B------:R-:W-:-:S04]  /*0420*/  UISETP.NE.AND.EX UP0, UPT, UR5, URZ, UPT, UP0 ;  /* 0x000000ff0500728c */ /* 0x000fc8000bf05300 */
[----:B------:R-:W-:-:S04]  /*0430*/  UISETP.EQ.OR.EX UP2, UPT, UR9, URZ, !UP0, UP1 ;  /* 0x000000ff0900728c */ /* 0x000fc8000c742710 */
[----:B------:R-:W-:-:S06]  /*0440*/  UP2UR UR4, UPR, URZ, 0x4 ;  /* 0x00000004ff047883 */ /* 0x000fcc0008000000 */
[----:B------:R-:W-:Y:S01]  /*0450*/  MOV R77, UR4 ;  /* 0x00000004004d7c02 */ /* 0x000fe20008000f00 */
[----:B------:R-:W-:Y:S06]  /*0460*/  BRA.U !UP2, `(.L_x_8) ;  /* 0x000000010a207547 */ /* 0x000fec000b800000 */
[----:B-----5:R-:W-:Y:S01]  /*0470*/  R2UR UR5, R40 ;  /* 0x00000000280572ca */ /* 0x020fe200000e0000 */
[----:B------:R-:W-:Y:S02]  /*0480*/  UISETP.NE.U32.AND UP1, UPT, UR8, URZ, UPT ;  /* 0x000000ff0800728c */ /* 0x000fe4000bf25070 */
[----:B------:R-:W-:Y:S02]  /*0490*/  USEL UR4, URZ, 0xffffffff, UP0 ;  /* 0xffffffffff047887 */ /* 0x000fe40008000000 */
[----:B------:R-:W-:-:S08]  /*04a0*/  UISETP.NE.AND.EX UP1, UPT, UR9, URZ, UPT, UP1 ;  /* 0x000000ff0900728c */ /* 0x000fd0000bf25310 */
[----:B------:R-:W-:-:S04]  /*04b0*/  UISETP.NE.AND UP0, UPT, UR5, URZ, UPT ;  /* 0x000000ff0500728c */ /* 0x000fc8000bf05270 */
[----:B------:R-:W-:-:S04]  /*04c0*/  @!UP1 USEL UR4, URZ, 0xffffffff, UP0 ;  /* 0xffffffffff049887 */ /* 0x000fc80008000000 */
[----:B------:R-:W-:-:S04]  /*04d0*/  ULOP3.LUT UR4, UR4, 0x1, URZ, 0xc0, !UPT ;  /* 0x0000000104047892 */ /* 0x000fc8000f8ec0ff */
[----:B------:R-:W-:-:S11]  /*04e0*/  UISETP.NE.U32.AND UP3, UPT, UR4, 0x1, UPT ;  /* 0x000000010400788c */ /* 0x000fd6000bf65070 */
.L_x_8:
[----:B------:R-:W3:Y:S01]  /*04f0*/  SHFL.IDX PT, R2, R75, RZ, 0x1f ;  /* 0x00001fff4b027589 */ /* 0x000ee200000e0000 */
[----:B------:R-:W-:-:S04]  /*0500*/  UISETP.NE.AND UP0, UPT, UR17, 0x2, UPT ;  /* 0x000000021100788c */ /* 0x000fc8000bf05270 */
[----:B------:R-:W-:Y:S01]  /*0510*/  USEL UR37, URZ, 0x1, UP0 ;  /* 0x00000001ff257887 */ /* 0x000fe20008000000 */
[----:B---3--:R-:W-:-:S13]  /*0520*/  ISETP.NE.AND P0, PT, R2, RZ, PT ;  /* 0x000000ff0200720c */ /* 0x008fda0003f05270 */
[----:B------:R-:W-:Y:S05]  /*0530*/  @P0 BRA `(.L_x_9) ;  /* 0x0000000000500947 */ /* 0x000fea0003800000 */
[----:B------:R-:W3:Y:S01]  /*0540*/  S2UR UR4, SR_CgaCtaId ;  /* 0x00000000000479c3 */ /* 0x000ee20000008800 */
[----:B------:R-:W-:Y:S01]  /*0550*/  UMOV UR5, 0x400 ;  /* 0x0000040000057882 */ /* 0x000fe20000000000 */
[----:B------:R-:W-:Y:S01]  /*0560*/  UMOV UR8, 0x1 ;  /* 0x0000000100087882 */ /* 0x000fe20000000000 */
[----:B------:R-:W-:Y:S01]  /*0570*/  UMOV UR6, 0x3 ;  /* 0x0000000300067882 */ /* 0x000fe20000000000 */
[----:B------:R-:W-:-:S04]  /*0580*/  UIADD3 UR8, UPT, UPT, -UR8, 0x100000, URZ ;  /* 0x0010000008087890 */ /* 0x000fc8000fffe1ff */
[----:B------:R-:W-:Y:S02]  /*0590*/  USHF.L.U32 UR9, UR8, 0xb, URZ ;  /* 0x0000000b08097899 */ /* 0x000fe400080006ff */
[----:B------:R-:W-:Y:S02]  /*05a0*/  USHF.L.U32 UR8, UR8, 0x1, URZ ;  /* 0x0000000108087899 */ /* 0x000fe400080006ff */
[----:B------:R-:W-:-:S04]  /*05b0*/  UIADD3 UR6, UPT, UPT, -UR6, 0x100000, URZ ;  /* 0x0010000006067890 */ /* 0x000fc8000fffe1ff */
[----:B------:R-:W-:Y:S02]  /*05c0*/  USHF.L.U32 UR7, UR6, 0xb, URZ ;  /* 0x0000000b06077899 */ /* 0x000fe400080006ff */
[----:B------:R-:W-:Y:S01]  /*05d0*/  USHF.L.U32 UR6, UR6, 0x1, URZ ;  /* 0x0000000106067899 */ /* 0x000fe200080006ff */
[----:B------:R-:W-:Y:S01]  /*05e0*/  ELECT P0, URZ, PT ;  /* 0x0000000000ff782f */ /* 0x000fe20003800000 */
[----:B---3--:R-:W-:Y:S01]  /*05f0*/  ULEA UR4, UR4, UR5, 0x18 ;  /* 0x0000000504047291 */ /* 0x008fe2000f8ec0ff */
[----:B------:R-:W3:Y:S11]  /*0600*/  FENCE.VIEW.ASYNC.S ;  /* 0x00000000000073c6 */ /* 0x000ef60000000000 */
[----:B---3--:R3:W4:Y:S01]  /*0610*/  SYNCS.EXCH.64 URZ, [UR4], UR8 ;  /* 0x0000000804ff75b2 */ /* 0x0087220008000100 */
[----:B------:R3:W1:Y:S01]  /*0620*/  SYNCS.EXCH.64 URZ, [UR4+0x18], UR6 ;  /* 0x0000180604ff75b2 */ /* 0x0006620008000100 */
[----:B------:R3:W1:Y:S01]  /*0630*/  SYNCS.EXCH.64 URZ, [UR4+0x8], UR8 ;  /* 0x0000080804ff75b2 */ /* 0x0006620008000100 */
[----:B------:R3:W1:Y:S01]  /*0640*/  SYNCS.EXCH.64 URZ, [UR4+0x20], UR6 ;  /* 0x0000200604ff75b2 */ /* 0x0006620008000100 */
[----:B------:R3:W1:Y:S01]  /*0650*/  SYNCS.EXCH.64 URZ, [UR4+0x10], UR8 ;  /* 0x0000100804ff75b2 */ /* 0x0006620008000100 */
[----:B------:R3:W1:Y:S01]  /*0660*/  SYNCS.EXCH.64 URZ, [UR4+0x28], UR6 ;  /* 0x0000280604ff75b2 */ /* 0x0006620008000100 */
[----:B------:R-:W-:Y:S01]  /*0670*/  NOP ;  /* 0x0000000000007918 */ /* 0x000fe20000000000 */
.L_x_9:
[----:B------:R-:W2:Y:S01]  /*0680*/  SHFL.IDX PT, R2, R75, RZ, 0x1f ;  /* 0x00001fff4b027589 */ /* 0x000ea200000e0000 */
[----:B------:R-:W-:Y:S01]  /*0690*/  NOP ;  /* 0x0000000000007918 */ /* 0x000fe20000000000 */
[----:B--2---:R-:W-:-:S13]  /*06a0*/  ISETP.NE.AND P0, PT, R2, 0x1, PT ;  /* 0x000000010200780c */ /* 0x004fda0003f05270 */
[----:B------:R-:W-:Y:S05]  /*06b0*/  @P0 BRA `(.L_x_10) ;  /* 0x0000000000480947 */ /* 0x000fea0003800000 */
[----:B---3--:R-:W2:Y:S01]  /*06c0*/  S2UR UR4, SR_CgaCtaId ;  /* 0x00000000000479c3 */ /* 0x008ea20000008800 */
        /* <DEDUP_REMOVED lines=10> */
[----:B--2---:R-:W-:Y:S01]  /*0770*/  ULEA UR4, UR4, UR5, 0x18 ;  /* 0x0000000504047291 */ /* 0x004fe2000f8ec0ff */
[----:B------:R-:W2:Y:S11]  /*0780*/  FENCE.VIEW.ASYNC.S ;  /* 0x00000000000073c6 */ /* 0x000eb60000000000 */
[----:B--2---:R2:W3:Y:S01]  /*0790*/  SYNCS.EXCH.64 URZ, [UR4+0x30], UR8 ;  /* 0x0000300804ff75b2 */ /* 0x0044e20008000100 */
[----:B------:R2:W1:Y:S01]  /*07a0*/  SYNCS.EXCH.64 URZ, [UR4+0x40], UR6 ;  /* 0x0000400604ff75b2 */ /* 0x0004620008000100 */
[----:B------:R2:W1:Y:S01]  /*07b0*/  SYNCS.EXCH.64 URZ, [UR4+0x38], UR8 ;  /* 0x0000380804ff75b2 */ /* 0x0004620008000100 */
[----:B------:R2:W1:Y:S01]  /*07c0*/  SYNCS.EXCH.64 URZ, [UR4+0x48], UR6 ;  /* 0x0000480604ff75b2 */ /* 0x0004620008000100 */
[----:B------:R-:W-:Y:S01]  /*07d0*/  NOP ;  /* 0x0000000000007918 */ /* 0x000fe20000000000 */
.L_x_10:
[----:B------:R-:W4:Y:S01]  /*07e0*/  SHFL.IDX PT, R2, R75, RZ, 0x1f ;  /* 0x00001fff4b027589 */ /* 0x000f2200000e0000 */
[----:B------:R-:W-:Y:S01]  /*07f0*/  NOP ;  /* 0x0000000000007918 */ /* 0x000fe20000000000 */
[----:B----4-:R-:W-:-:S13]  /*0800*/  ISETP.NE.AND P0, PT, R2, 0x3, PT ;  /* 0x000000030200780c */ /* 0x010fda0003f05270 */
[----:B------:R-:W-:Y:S05]  /*0810*/  @P0 BRA `(.L_x_11) ;  /* 0x0000000000300947 */ /* 0x000fea0003800000 */
[----:B--23--:R-:W2:Y:S01]  /*0820*/  S2UR UR6, SR_CgaCtaId ;  /* 0x00000000000679c3 */ /* 0x00cea20000008800 */
[----:B------:R-:W-:Y:S01]  /*0830*/  UMOV UR4, 0x400 ;  /* 0x0000040000047882 */ /* 0x000fe20000000000 */
[----:B------:R-:W-:Y:S01]  /*0840*/  UMOV UR5, 0x20 ;  /* 0x0000002000057882 */ /* 0x000fe20000000000 */
[----:B------:R-:W-:Y:S01]  /*0850*/  ELECT P0, URZ, PT ;  /* 0x0000000000ff782f */ /* 0x000fe20003800000 */
[----:B--2---:R-:W-:Y:S02]  /*0860*/  ULEA UR6, UR6, UR4, 0x18 ;  /* 0x0000000406067291 */ /* 0x004fe4000f8ec0ff */
[----:B------:R-:W-:-:S04]  /*0870*/  UIADD3 UR4, UPT, UPT, -UR5, 0x100000, URZ ;  /* 0x0010000005047890 */ /* 0x000fc8000fffe1ff */
[----:B------:R-:W-:Y:S02]  /*0880*/  USHF.L.U32 UR5, UR4, 0xb, URZ ;  /* 0x0000000b04057899 */ /* 0x000fe400080006ff */
[----:B------:R-:W-:Y:S01]  /*0890*/  USHF.L.U32 UR4, UR4, 0x1, URZ ;  /* 0x0000000104047899 */ /* 0x000fe200080006ff */
[----:B------:R-:W2:Y:S11]  /*08a0*/  FENCE.VIEW.ASYNC.S ;  /* 0x00000000000073c6 */ /* 0x000eb60000000000 */
[----:B--2---:R4:W2:Y:S01]  /*08b0*/  SYNCS.EXCH.64 URZ, [UR6+0x50], UR4 ;  /* 0x0000500406ff75b2 */ /* 0x0048a20008000100 */
[----:B------:R4:W3:Y:S02]  /*08c0*/  SYNCS.EXCH.64 URZ, [UR6+0x58], UR4 ;  /* 0x0000580406ff75b2 */ /* 0x0008e40008000100 */
[----:B----4-:R-:W-:Y:S01]  /*08d0*/  NOP ;  /* 0x0000000000007918 */ /* 0x010fe20000000000 */
.L_x_11:
[----:B------:R-:W4:Y:S01]  /*08e0*/  SHFL.IDX PT, R2, R75, RZ, 0x1f ;  /* 0x00001fff4b027589 */ /* 0x000f2200000e0000 */
[----:B------:R-:W-:Y:S01]  /*08f0*/  NOP ;  /* 0x0000000000007918 */ /* 0x000fe20000000000 */
[----:B----4-:R-:W-:-:S13]  /*0900*/  ISETP.NE.AND P0, PT, R2, 0x4, PT ;  /* 0x000000040200780c */ /* 0x010fda0003f05270 */
[----:B------:R-:W-:Y:S05]  /*0910*/  @P0 BRA `(.L_x_12) ;  /* 0x00000000004c0947 */ /* 0x000fea0003800000 */
[----:B--23--:R-:W2:Y:S01]  /*0920*/  S2UR UR6, SR_CgaCtaId ;  /* 0x00000000000679c3 */ /* 0x00cea20000008800 */
[----:B------:R-:W-:Y:S01]  /*0930*/  UMOV UR4, 0x3a0 ;  /* 0x000003a000047882 */ /* 0x000fe20000000000 */
[----:B------:R-:W-:Y:S01]  /*0940*/  UMOV UR5, 0x400 ;  /* 0x0000040000057882 */ /* 0x000fe20000000000 */
[----:B------:R-:W-:Y:S01]  /*0950*/  USEL UR4, UR4, 0x320, UP3 ;  /* 0x0000032004047887 */ /* 0x000fe20009800000 */
[----:B------:R-:W-:Y:S01]  /*0960*/  UMOV UR8, 0x1 ;  /* 0x0000000100087882 */ /* 0x000fe20000000000 */
[----:B------:R-:W-:Y:S01]  /*0970*/  ELECT P0, URZ, PT ;  /* 0x0000000000ff782f */ /* 0x000fe20003800000 */
[----:B------:R-:W-:-:S04]  /*0980*/  UIADD3 UR8, UPT, UPT, -UR8, 0x100000, URZ ;  /* 0x0010000008087890 */ /* 0x000fc8000fffe1ff */
[----:B------:R-:W-:Y:S02]  /*0990*/  USHF.L.U32 UR9, UR8, 0xb, URZ ;  /* 0x0000000b08097899 */ /* 0x000fe400080006ff */
[----:B------:R-:W-:Y:S02]  /*09a0*/  USHF.L.U32 UR8, UR8, 0x1, URZ ;  /* 0x0000000108087899 */ /* 0x000fe400080006ff */
[----:B--2---:R-:W-:Y:S02]  /*09b0*/  ULEA UR6, UR6, UR5, 0x18 ;  /* 0x0000000506067291 */ /* 0x004fe4000f8ec0ff */
[----:B------:R-:W-:-:S04]  /*09c0*/  UIADD3 UR4, UPT, UPT, -UR4, 0x100000, URZ ;  /* 0x0010000004047890 */ /* 0x000fc8000fffe1ff */
[----:B------:R-:W-:Y:S02]  /*09d0*/  USHF.L.U32 UR5, UR4, 0xb, URZ ;  /* 0x0000000b04057899 */ /* 0x000fe400080006ff */
[----:B------:R-:W-:Y:S01]  /*09e0*/  USHF.L.U32 UR4, UR4, 0x1, URZ ;  /* 0x0000000104047899 */ /* 0x000fe200080006ff */
[----:B------:R-:W2:Y:S03]  /*09f0*/  FENCE.VIEW.ASYNC.S ;  /* 0x00000000000073c6 */ /* 0x000ea60000000000 */
[----:B--2---:R4:W2:Y:S08]  /*0a00*/  SYNCS.EXCH.64 URZ, [UR6+0x60], UR8 ;  /* 0x0000600806ff75b2 */ /* 0x0048b00008000100 */
[----:B------:R4:W3:Y:S01]  /*0a10*/  SYNCS.EXCH.64 URZ, [UR6+0x70], UR4 ;  /* 0x0000700406ff75b2 */ /* 0x0008e20008000100 */
[----:B------:R4:W1:Y:S01]  /*0a20*/  SYNCS.EXCH.64 URZ, [UR6+0x68], UR8 ;  /* 0x0000680806ff75b2 */ /* 0x0008620008000100 */
[----:B------:R4:W1:Y:S02]  /*0a30*/  SYNCS.EXCH.64 URZ, [UR6+0x78], UR4 ;  /* 0x0000780406ff75b2 */ /* 0x0008640008000100 */
[----:B----4-:R-:W-:Y:S01]  /*0a40*/  NOP ;  /* 0x0000000000007918 */ /* 0x010fe20000000000 */
.L_x_12:
[----:B------:R-:W4:Y:S01]  /*0a50*/  SHFL.IDX PT, R2, R75, RZ, 0x1f ;  /* 0x00001fff4b027589 */ /* 0x000f2200000e0000 */
[----:B------:R-:W-:Y:S01]  /*0a60*/  NOP ;  /* 0x0000000000007918 */ /* 0x000fe20000000000 */
[----:B----4-:R-:W-:-:S13]  /*0a70*/  ISETP.NE.AND P0, PT, R2, 0x5, PT ;  /* 0x000000050200780c */ /* 0x010fda0003f05270 */
[----:B------:R-:W-:Y:S05]  /*0a80*/  @P0 BRA `(.L_x_13) ;  /* 0x0000000000580947 */ /* 0x000fea0003800000 */
[----:B--23--:R-:W2:Y:S01]  /*0a90*/  S2UR UR4, SR_CgaCtaId ;  /* 0x00000000000479c3 */ /* 0x00cea20000008800 */
        /* <DEDUP_REMOVED lines=12> */
[----:B--2---:R4:W2:Y:S01]  /*0b60*/  SYNCS.EXCH.64 URZ, [UR4+0x80], UR8 ;  /* 0x0000800804ff75b2 */ /* 0x0048a20008000100 */
[----:B------:R4:W3:Y:S01]  /*0b70*/  SYNCS.EXCH.64 URZ, [UR4+0xa0], UR6 ;  /* 0x0000a00604ff75b2 */ /* 0x0008e20008000100 */
[----:B------:R4:W1:Y:S01]  /*0b80*/  SYNCS.EXCH.64 URZ, [UR4+0x88], UR8 ;  /* 0x0000880804ff75b2 */ /* 0x0008620008000100 */
[----:B------:R4:W1:Y:S01]  /*0b90*/  SYNCS.EXCH.64 URZ, [UR4+0xa8], UR6 ;  /* 0x0000a80604ff75b2 */ /* 0x0008620008000100 */
[----:B------:R4:W1:Y:S01]  /*0ba0*/  SYNCS.EXCH.64 URZ, [UR4+0x90], UR8 ;  /* 0x0000900804ff75b2 */ /* 0x0008620008000100 */
[----:B------:R4:W1:Y:S01]  /*0bb0*/  SYNCS.EXCH.64 URZ, [UR4+0xb0], UR6 ;  /* 0x0000b00604ff75b2 */ /* 0x0008620008000100 */
[----:B------:R4:W1:Y:S01]  /*0bc0*/  SYNCS.EXCH.64 URZ, [UR4+0x98], UR8 ;  /* 0x0000980804ff75b2 */ /* 0x0008620008000100 */
[----:B------:R4:W1:Y:S02]  /*0bd0*/  SYNCS.EXCH.64 URZ, [UR4+0xb8], UR6 ;  /* 0x0000b80604ff75b2 */ /* 0x0008640008000100 */
[----:B----4-:R-:W-:Y:S01]  /*0be0*/  NOP ;  /* 0x0000000000007918 */ /* 0x010fe20000000000 */
.L_x_13:
[----:B------:R-:W4:Y:S01]  /*0bf0*/  SHFL.IDX PT, R2, R75, RZ, 0x1f ;  /* 0x00001fff4b027589 */ /* 0x000f2200000e0000 */
[----:B------:R-:W1:Y:S01]  /*0c00*/  S2UR UR45, SR_CgaCtaId ;  /* 0x00000000002d79c3 */ /* 0x000e620000008800 */
[----:B------:R-:W-:Y:S01]  /*0c10*/  NOP ;  /* 0x0000000000007918 */ /* 0x000fe20000000000 */
[----:B----4-:R-:W-:-:S13]  /*0c20*/  ISETP.NE.AND P0, PT, R2, 0x3, PT ;  /* 0x000000030200780c */ /* 0x010fda0003f05270 */
[----:B-1----:R-:W-:Y:S05]  /*0c30*/  @P0 BRA `(.L_x_14) ;  /* 0x0000000000340947 */ /* 0x002fea0003800000 */
[----:B--23--:R-:W-:Y:S01]  /*0c40*/  UMOV UR4, 0x400 ;  /* 0x0000040000047882 */ /* 0x00cfe20000000000 */
[----:B------:R-:W-:Y:S01]  /*0c50*/  UMOV UR6, 0x20 ;  /* 0x0000002000067882 */ /* 0x000fe20000000000 */
[----:B------:R-:W-:Y:S02]  /*0c60*/  ULEA UR4, UR45, UR4, 0x18 ;  /* 0x000000042d047291 */ /* 0x000fe4000f8ec0ff */
[----:B------:R-:W-:-:S04]  /*0c70*/  UIADD3 UR6, UPT, UPT, -UR6, 0x100000, URZ ;  /* 0x0010000006067890 */ /* 0x000fc8000fffe1ff */
[----:B------:R-:W-:Y:S02]  /*0c80*/  USHF.L.U32 UR7, UR6, 0xb, URZ ;  /* 0x0000000b06077899 */ /* 0x000fe400080006ff */
[----:B------:R-:W-:Y:S01]  /*0c90*/  USHF.L.U32 UR6, UR6, 0x1, URZ ;  /* 0x0000000106067899 */ /* 0x000fe200080006ff */
[----:B------:R-:W-:Y:S01]  /*0ca0*/  ELECT P0, URZ, PT ;  /* 0x0000000000ff782f */ /* 0x000fe20003800000 */
[----:B------:R-:W1:Y:S10]  /*0cb0*/  FENCE.VIEW.ASYNC.S ;  /* 0x00000000000073c6 */ /* 0x000e740000000000 */
[----:B-1----:R1:W4:Y:S01]  /*0cc0*/  SYNCS.EXCH.64 URZ, [UR4+0xc0], UR6 ;  /* 0x0000c00604ff75b2 */ /* 0x0023220008000100 */
[----:B------:R1:W2:Y:S01]  /*0cd0*/  SYNCS.EXCH.64 URZ, [UR4+0xd0], UR6 ;  /* 0x0000d00604ff75b2 */ /* 0x0002a20008000100 */
[----:B------:R1:W3:Y:S01]  /*0ce0*/  SYNCS.EXCH.64 URZ, [UR4+0xc8], UR6 ;  /* 0x0000c80604ff75b2 */ /* 0x0002e20008000100 */
[----:B------:R1:W1:Y:S01]  /*0cf0*/  SYNCS.EXCH.64 URZ, [UR4+0xd8], UR6 ;  /* 0x0000d80604ff75b2 */ /* 0x0002620008000100 */
[----:B------:R-:W-:Y:S01]  /*0d00*/  NOP ;  /* 0x0000000000007918 */ /* 0x000fe20000000000 */
.L_x_14:
[----:B-123--:R-:W1:Y:S01]  /*0d10*/  LDCU UR4, c[0x0][0x36c] ;  /* 0x00006d80ff0477ac */ /* 0x00ee620008000800 */
[----:B------:R-:W-:Y:S01]  /*0d20*/  ISETP.NE.OR P3, PT, R0, 0x2, !P3 ;  /* 0x000000020000780c */ /* 0x000fe20005f65670 */
[----:B------:R-:W-:Y:S01]  /*0d30*/  NOP ;  /* 0x0000000000007918 */ /* 0x000fe20000000000 */
[----:B------:R-:W-:Y:S01]  /*0d40*/  LOP3.LUT R0, R84, 0x1f, RZ, 0xc0, !PT ;  /* 0x0000001f54007812 */ /* 0x000fe200078ec0ff */
[----:B------:R-:W-:Y:S02]  /*0d50*/  UISETP.NE.AND UP4, UPT, UR17, URZ, UPT ;  /* 0x000000ff1100728c */ /* 0x000fe4000bf85270 */
[----:B-1----:R-:W-:-:S09]  /*0d60*/  UISETP.EQ.U32.AND UP5, UPT, UR4, 0x1, UPT ;  /* 0x000000010400788c */ /* 0x002fd2000bfa2070 */
[----:B------:R-:W-:Y:S05]  /*0d70*/  BRA.U !UP5, `(.L_x_15) ;  /* 0x000000010d087547 */ /* 0x000fea000b800000 */
[----:B----4-:R-:W-:Y:S01]  /*0d80*/  UCGABAR_ARV ;  /* 0x00000000000079c7 */ /* 0x010fe20008000000 */
[----:B------:R-:W-:Y:S05]  /*0d90*/  BRA `(.L_x_16) ;  /* 0x0000000000047947 */ /* 0x000fea0003800000 */
.L_x_15:
[----:B----4-:R-:W-:Y:S01]  /*0da0*/  NOP ;  /* 0x0000000000007918 */ /* 0x010fe20000000000 */
.L_x_16:
[----:B------:R-:W1:Y:S01]  /*0db0*/  S2UR UR20, SR_CTAID.Y ;  /* 0x00000000001479c3 */ /* 0x000e620000002600 */
[----:B------:R-:W-:-:S05]  /*0dc0*/  CS2R.32 R76, SR_CgaSize ;  /* 0x00000000004c7805 */ /* 0x000fca0000008a00 */
[----:B------:R-:W-:-:S05]  /*0dd0*/  IMAD R76, R76, -0xa0, RZ ;  /* 0xffffff604c4c7824 */ /* 0x000fca00078e02ff */
[----:B------:R-:W-:-:S14]  /*0de0*/  R2UR UR4, R76 ;  /* 0x000000004c0472ca */ /* 0x000fdc00000e0000 */
[----:B------:R-:W2:Y:S01]  /*0df0*/  LDCU UR4, c[0x0][UR4+0x2b4] ;  /* 0x00005680040477ac */ /* 0x000ea20008000800 */
[----:B------:R-:W-:-:S05]  /*0e00*/  CS2R.32 R76, SR_CgaSize ;  /* 0x00000000004c7805 */ /* 0x000fca0000008a00 */
[----:B------:R-:W-:-:S05]  /*0e10*/  IMAD R76, R76, -0xa0, RZ ;  /* 0xffffff604c4c7824 */ /* 0x000fca00078e02ff */
[----:B------:R-:W-:-:S14]  /*0e20*/  R2UR UR5, R76 ;  /* 0x000000004c0572ca */ /* 0x000fdc00000e0000 */
[----:B------:R-:W3:Y:S01]  /*0e30*/  LDCU UR5, c[0x0][UR5+0x2b0] ;  /* 0x00005600050577ac */ /* 0x000ee20008000800 */
[----:B------:R-:W4:Y:S01]  /*0e40*/  S2UR UR16, SR_CTAID.X ;  /* 0x00000000001079c3 */ /* 0x000f220000002500 */
[----:B------:R-:W-:-:S05]  /*0e50*/  CS2R.32 R76, SR_CgaSize ;  /* 0x00000000004c7805 */ /* 0x000fca0000008a00 */
[----:B------:R-:W-:-:S05]  /*0e60*/  IMAD R76, R76, -0xa0, RZ ;  /* 0xffffff604c4c7824 */ /* 0x000fca00078e02ff */
[----:B------:R-:W-:-:S14]  /*0e70*/  R2UR UR7, R76 ;  /* 0x000000004c0772ca */ /* 0x000fdc00000e0000 */
[----:B------:R-:W3:Y:S01]  /*0e80*/  LDCU UR7, c[0x0][UR7+0x2a4] ;  /* 0x00005480070777ac */ /* 0x000ee20008000800 */
[----:B------:R-:W-:-:S05]  /*0e90*/  CS2R.32 R76, SR_CgaSize ;  /* 0x00000000004c7805 */ /* 0x000fca0000008a00 */
[----:B------:R-:W-:-:S05]  /*0ea0*/  IMAD R76, R76, -0xa0, RZ ;  /* 0xffffff604c4c7824 */ /* 0x000fca00078e02ff */
[----:B------:R-:W-:-:S14]  /*0eb0*/  R2UR UR63, R76 ;  /* 0x000000004c3f72ca */ /* 0x000fdc00000e0000 */
[----:B------:R-:W3:Y:S01]  /*0ec0*/  LDCU UR63, c[0x0][UR63+0x2a0] ;  /* 0x000054003f3f77ac */ /* 0x000ee20008000800 */
[----:B------:R-:W-:Y:S02]  /*0ed0*/  ULOP3.LUT UR47, UR45, 0x1, URZ, 0xc0, !UPT ;  /* 0x000000012d2f7892 */ /* 0x000fe4000f8ec0ff */
[----:B------:R-:W-:Y:S02]  /*0ee0*/  USHF.R.U32.HI UR32, URZ, 0x1, UR45 ;  /* 0x00000001ff207899 */ /* 0x000fe4000801162d */
[----:B------:R-:W-:Y:S02]  /*0ef0*/  UISETP.GT.U32.AND UP1, UPT, UR47, 0xffff, UPT ;  /* 0x0000ffff2f00788c */ /* 0x000fe4000bf24070 */
[----:B------:R-:W-:Y:S01]  /*0f00*/  USHF.L.U32 UR28, UR45, 0xb, URZ ;  /* 0x0000000b2d1c7899 */ /* 0x000fe200080006ff */
[----:B-1----:R-:W-:Y:S01]  /*0f10*/  I2FP.F32.U32 R2, UR20 ;  /* 0x0000001400027c45 */ /* 0x002fe20008201000 */
[----:B------:R-:W1:Y:S04]  /*0f20*/  LDCU UR21, c[0x0][0xb24] ;  /* 0x00016480ff1577ac */ /* 0x000e680008000800 */
[----:B--2---:R-:W-:Y:S01]  /*0f30*/  FMUL R2, R2, UR4 ;  /* 0x0000000402027c20 */ /* 0x004fe20008400000 */
[----:B------:R-:W-:Y:S01]  /*0f40*/  ULOP3.LUT UR4, UR45, 0x2, URZ, 0xc0, !UPT ;  /* 0x000000022d047892 */ /* 0x000fe2000f8ec0ff */
[----:B----4-:R-:W-:Y:S01]  /*0f50*/  I2FP.F32.U32 R3, UR16 ;  /* 0x0000001000037c45 */ /* 0x010fe20008201000 */
[----:B------:R-:W2:Y:S03]  /*0f60*/  LDCU UR42, c[0x0][0xb24] ;  /* 0x00016480ff2a77ac */ /* 0x000ea60008000800 */
[----:B------:R-:W4:Y:S01]  /*0f70*/  F2I.U32.TRUNC.NTZ R2, R2 ;  /* 0x0000000200027305 */ /* 0x000f22000020f000 */
[----:B---3--:R-:W-:Y:S01]  /*0f80*/  FMUL R3, R3, UR5 ;  /* 0x0000000503037c20 */ /* 0x008fe20008400000 */
[----:B------:R-:W-:Y:S01]  /*0f90*/  UISETP.GT.U32.AND UP0, UPT, UR4, 0xffff, UPT ;  /* 0x0000ffff0400788c */ /* 0x000fe2000bf04070 */
[----:B------:R-:W3:Y:S05]  /*0fa0*/  LDCU UR31, c[0x0][0xb30] ;  /* 0x00016600ff1f77ac */ /* 0x000eea0008000800 */
[----:B------:R-:W1:Y:S01]  /*0fb0*/  F2I.U32.TRUNC.NTZ R3, R3 ;  /* 0x0000000300037305 */ /* 0x000e62000020f000 */
[----:B------:R-:W-:-:S02]  /*0fc0*/  USEL UR26, UR4, 0xffff, !UP0 ;  /* 0x0000ffff041a7887 */ /* 0x000fc4000c000000 */
[----:B------:R-:W-:Y:S01]  /*0fd0*/  USHF.L.U32 UR29, UR45, 0xd, URZ ;  /* 0x0000000d2d1d7899 */ /* 0x000fe200080006ff */
[----:B------:R-:W-:Y:S01]  /*0fe0*/  UMOV UR34, 0x5 ;  /* 0x0000000500227882 */ /* 0x000fe20000000000 */
[----:B------:R-:W-:Y:S01]  /*0ff0*/  USEL UR27, UR47, 0xffff, !UP1 ;  /* 0x0000ffff2f1b7887 */ /* 0x000fe2000c800000 */
[----:B----4-:R-:W-:Y:S02]  /*1000*/  R2UR UR6, R2 ;  /* 0x00000000020672ca */ /* 0x010fe400000e0000 */
[----:B------:R-:W-:Y:S02]  /*1010*/  PRMT R2, RZ, 0x7610, R2 ;  /* 0x00007610ff027816 */ /* 0x000fe40000000002 */
[----:B-1----:R-:W-:-:S09]  /*1020*/  R2UR UR5, R3 ;  /* 0x00000000030572ca */ /* 0x002fd200000e0000 */
[----:B------:R-:W-:-:S04]  /*1030*/  UIADD3 UR4, UPT, UPT, -UR6, URZ, URZ ;  /* 0x000000ff06047290 */ /* 0x000fc8000fffe1ff */
[----:B------:R-:W-:Y:S02]  /*1040*/  UIMAD UR4, UR7, UR4, UR20 ;  /* 0x00000004070472a4 */ /* 0x000fe4000f8e0214 */
[----:B------:R-:W-:-:S04]  /*1050*/  UIADD3 UR5, UPT, UPT, -UR5, URZ, URZ ;  /* 0x000000ff05057290 */ /* 0x000fc8000fffe1ff */
[----:B------:R-:W-:Y:S01]  /*1060*/  IMAD.U32 R76, RZ, RZ, UR4 ;  /* 0x00000004ff4c7e24 */ /* 0x000fe2000f8e00ff */
[----:B------:R-:W-:Y:S01]  /*1070*/  UIMAD UR63, UR63, UR5, UR16 ;  /* 0x000000053f3f72a4 */ /* 0x000fe2000f8e0210 */
[----:B--23--:R-:W-:Y:S11]  /*1080*/  BRA.U UP4, `(.L_x_17) ;  /* 0x0000000104407547 */ /* 0x00cff6000b800000 */
[----:B------:R-:W-:-:S13]  /*1090*/  R2UR UR4, R76 ;  /* 0x000000004c0472ca */ /* 0x000fda00000e0000 */
[----:B------:R-:W-:Y:S02]  /*10a0*/  UISETP.NE.AND UP0, UPT, UR4, URZ, UPT ;  /* 0x000000ff0400728c */ /* 0x000fe4000bf05270 */
[----:B------:R-:W-:Y:S02]  /*10b0*/  UISETP.NE.AND UP1, UPT, UR4, 0x1, UPT ;  /* 0x000000010400788c */ /* 0x000fe4000bf25270 */
[----:B------:R-:W-:Y:S02]  /*10c0*/  UISETP.NE.AND UP2, UPT, UR63, URZ, UP0 ;  /* 0x000000ff3f00728c */ /* 0x000fe40008745270 */
[----:B------:R-:W-:Y:S02]  /*10d0*/  USEL UR4, URZ, 0x2, UP0 ;  /* 0x00000002ff047887 */ /* 0x000fe40008000000 */
[----:B------:R-:W-:Y:S02]  /*10e0*/  USEL UR8, URZ, 0x1, UP2 ;  /* 0x00000001ff087887 */ /* 0x000fe40009000000 */
[----:B------:R-:W-:-:S02]  /*10f0*/  UISETP.NE.AND UP2, UPT, UR63, URZ, UPT ;  /* 0x000000ff3f00728c */ /* 0x000fc4000bf45270 */
[----:B------:R-:W-:Y:S02]  /*1100*/  USEL UR5, URZ, 0x4, UP1 ;  /* 0x00000004ff057887 */ /* 0x000fe40008800000 */
[----:B------:R-:W-:Y:S02]  /*1110*/  UISETP.NE.AND UP0, UPT, UR63, 0x1, UPT ;  /* 0x000000013f00788c */ /* 0x000fe4000bf05270 */
[----:B------:R-:W-:Y:S02]  /*1120*/  USEL UR6, URZ, 0x8, UP1 ;  /* 0x00000008ff067887 */ /* 0x000fe40008800000 */
[----:B------:R-:W-:Y:S02]  /*1130*/  USEL UR7, UR5, 0x4, UP2 ;  /* 0x0000000405077887 */ /* 0x000fe40009000000 */
[----:B------:R-:W-:Y:S02]  /*1140*/  USEL UR4, UR4, 0x2, UP0 ;  /* 0x0000000204047887 */ /* 0x000fe40008000000 */
[----:B------:R-:W-:-:S02]  /*1150*/  USEL UR5, UR6, 0x8, UP0 ;  /* 0x0000000806057887 */ /* 0x000fc40008000000 */
[----:B------:R-:W-:-:S04]  /*1160*/  UIADD3 UR4, UPT, UPT, UR4, UR7, UR8 ;  /* 0x0000000704047290 */ /* 0x000fc8000fffe008 */
[----:B------:R-:W-:-:S06]  /*1170*/  UIADD3 UR4, UPT, UPT, UR4, UR5, URZ ;  /* 0x0000000504047290 */ /* 0x000fcc000fffe0ff */
[----:B------:R-:W-:-:S07]  /*1180*/  MOV R2, UR4 ;  /* 0x0000000400027c02 */ /* 0x000fce0008000f00 */
.L_x_17:
[----:B------:R-:W1:Y:S01]  /*1190*/  S2UR UR36, SR_CTAID.Z ;  /* 0x00000000002479c3 */ /* 0x000e620000002700 */
[----:B------:R-:W-:Y:S01]  /*11a0*/  UISETP.GE.AND UP0, UPT, UR21, 0x1, UPT ;  /* 0x000000011500788c */ /* 0x000fe2000bf06270 */
[----:B------:R-:W-:-:S08]  /*11b0*/  UMOV UR33, 0x3 ;  /* 0x0000000300217882 */ /* 0x000fd00000000000 */
[----:B------:R-:W-:Y:S05]  /*11c0*/  BRA.U !UP0, `(.L_x_18) ;  /* 0x0000000108d47547 */ /* 0x000fea000b800000 */
[----:B------:R-:W2:Y:S01]  /*11d0*/  LDCU.128 UR12, c[0x0][0xb10] ;  /* 0x00016200ff0c77ac */ /* 0x000ea20008000c00 */
[----:B------:R-:W3:Y:S01]  /*11e0*/  LDCU UR6, c[0x0][0x370] ;  /* 0x00006e00ff0677ac */ /* 0x000ee20008000800 */
[----:B------:R-:W4:Y:S01]  /*11f0*/  LDCU UR5, c[0x0][0x374] ;  /* 0x00006e80ff0577ac */ /* 0x000f220008000800 */
[----:B------:R-:W1:Y:S01]  /*1200*/  LDCU UR30, c[0x0][0xb0c] ;  /* 0x00016180ff1e77ac */ /* 0x000e620008000800 */
[----:B------:R-:W1:Y:S01]  /*1210*/  LDCU UR4, c[0x0][0xb20] ;  /* 0x00016400ff0477ac */ /* 0x000e620008000800 */
[----:B------:R-:W1:Y:S01]  /*1220*/  LDCU.64 UR8, c[0x0][0xb28] ;  /* 0x00016500ff0877ac */ /* 0x000e620008000a00 */
[----:B--2---:R-:W-:Y:S02]  /*1230*/  UISETP.NE.AND UP0, UPT, UR14, 0x1, UPT ;  /* 0x000000010e00788c */ /* 0x004fe4000bf05270 */
[----:B----4-:R-:W-:Y:S02]  /*1240*/  UIMAD.WIDE.U32 UR10, UR5, UR15, URZ ;  /* 0x0000000f050a72a5 */ /* 0x010fe4000f8e00ff */
[----:B---3--:R-:W-:-:S02]  /*1250*/  UIMAD.WIDE.U32 UR22, UR6, UR12, URZ ;  /* 0x0000000c061672a5 */ /* 0x008fc4000f8e00ff */
[----:B-1----:R-:W-:Y:S02]  /*1260*/  UISETP.NE.AND UP1, UPT, UR30, 0x1, UPT ;  /* 0x000000011e00788c */ /* 0x002fe4000bf25270 */
[----:B------:R-:W-:Y:S01]  /*1270*/  UISETP.NE.AND UP2, UPT, UR21, 0x1, UPT ;  /* 0x000000011500788c */ /* 0x000fe2000bf45270 */
[----:B------:R-:W-:Y:S02]  /*1280*/  UMOV UR10, UR11 ;  /* 0x0000000b000a7c82 */ /* 0x000fe40008000000 */
[----:B------:R-:W-:Y:S01]  /*1290*/  UMOV UR22, UR23 ;  /* 0x0000001700167c82 */ /* 0x000fe20008000000 */
[----:B------:R-:W-:Y:S02]  /*12a0*/  @UP0 USHF.R.U32.HI UR5, URZ, UR4, UR10 ;  /* 0x00000004ff050299 */ /* 0x000fe4000801160a */
[----:B------:R-:W-:Y:S02]  /*12b0*/  UIMAD.WIDE.U32 UR24, UR20, UR15, URZ ;  /* 0x0000000f141872a5 */ /* 0x000fe4000f8e00ff */
[----:B------:R-:W-:-:S02]  /*12c0*/  UIMAD.WIDE.U32 UR10, UR5, UR8, URZ ;  /* 0x00000008050a72a5 */ /* 0x000fc4000f8e00ff */
[----:B------:R-:W-:Y:S02]  /*12d0*/  @UP1 USHF.R.U32.HI UR6, URZ, UR13, UR22 ;  /* 0x0000000dff061299 */ /* 0x000fe40008011616 */
[----:B------:R-:W-:Y:S02]  /*12e0*/  UIMAD.WIDE.U32 UR18, UR16, UR12, URZ ;  /* 0x0000000c101272a5 */ /* 0x000fe4000f8e00ff */
[----:B------:R-:W-:Y:S01]  /*12f0*/  UIMAD.WIDE.U32 UR22, UR6, UR8, URZ ;  /* 0x00000008061672a5 */ /* 0x000fe2000f8e00ff */
[----:B------:R-:W-:Y:S01]  /*1300*/  UMOV UR24, UR25 ;  /* 0x0000001900187c82 */ /* 0x000fe20008000000 */
[----:B------:R-:W-:Y:S01]  /*1310*/  UMOV UR10, UR11 ;  /* 0x0000000b000a7c82 */ /* 0x000fe20008000000 */
[----:B------:R-:W-:Y:S02]  /*1320*/  USHF.R.U32.HI UR24, URZ, UR4, UR24 ;  /* 0x00000004ff187299 */ /* 0x000fe40008011618 */
[----:B------:R-:W-:Y:S02]  /*1330*/  @UP2 USHF.R.U32.HI UR5, URZ, UR9, UR10 ;  /* 0x00000009ff052299 */ /* 0x000fe4000801160a */
[----:B------:R-:W-:Y:S01]  /*1340*/  UMOV UR7, UR23 ;  /* 0x0000001700077c82 */ /* 0x000fe20008000000 */
[----:B------:R-:W-:Y:S01]  /*1350*/  UMOV UR18, UR19 ;  /* 0x0000001300127c82 */ /* 0x000fe20008000000 */
[----:B------:R-:W-:-:S02]  /*1360*/  @UP2 USHF.R.U32.HI UR6, URZ, UR9, UR7 ;  /* 0x00000009ff062299 */ /* 0x000fc40008011607 */
[----:B------:R-:W-:Y:S02]  /*1370*/  USHF.R.U32.HI UR13, URZ, UR13, UR18 ;  /* 0x0000000dff0d7299 */ /* 0x000fe40008011612 */
[----:B------:R-:W-:Y:S02]  /*1380*/  USEL UR4, UR20, UR24, !UP0 ;  /* 0x0000001814047287 */ /* 0x000fe4000c000000 */
[----:B------:R-:W-:Y:S02]  /*1390*/  UIMAD UR7, UR5, UR21, URZ ;  /* 0x00000015050772a4 */ /* 0x000fe4000f8e02ff */
[----:B------:R-:W-:Y:S02]  /*13a0*/  USEL UR5, UR16, UR13, !UP1 ;  /* 0x0000000d10057287 */ /* 0x000fe4000c800000 */
[----:B------:R-:W-:Y:S02]  /*13b0*/  UIMAD UR12, UR6, UR21, URZ ;  /* 0x00000015060c72a4 */ /* 0x000fe4000f8e02ff */
[----:B------:R-:W-:-:S02]  /*13c0*/  UISETP.GE.AND UP0, UPT, UR4, UR7, UPT ;  /* 0x000000070400728c */ /* 0x000fc4000bf06270 */
[----:B------:R-:W-:Y:S02]  /*13d0*/  UIMAD.WIDE.U32 UR10, UR4, UR8, URZ ;  /* 0x00000008040a72a5 */ /* 0x000fe4000f8e00ff */
[----:B------:R-:W-:Y:S02]  /*13e0*/  UISETP.GE.OR UP0, UPT, UR5, UR12, UP0 ;  /* 0x0000000c0500728c */ /* 0x000fe40008706670 */
[----:B------:R-:W-:Y:S02]  /*13f0*/  UIMAD.WIDE.U32 UR12, UR5, UR8, URZ ;  /* 0x00000008050c72a5 */ /* 0x000fe4000f8e00ff */
[----:B------:R-:W-:Y:S01]  /*1400*/  UIADD3 UR10, UPT, UPT, -UR4, URZ, URZ ;  /* 0x000000ff040a7290 */ /* 0x000fe2000fffe1ff */
[----:B------:R-:W-:Y:S01]  /*1410*/  UMOV UR8, UR11 ;  /* 0x0000000b00087c82 */ /* 0x000fe20008000000 */
[----:B------:R-:W-:Y:S02]  /*1420*/  UIADD3 UR11, UPT, UPT, -UR5, URZ, URZ ;  /* 0x000000ff050b7290 */ /* 0x000fe4000fffe1ff */
[----:B------:R-:W-:-:S03]  /*1430*/  USHF.R.U32.HI UR8, URZ, UR9, UR8 ;  /* 0x00000009ff087299 */ /* 0x000fc60008011608 */
[----:B------:R-:W-:Y:S01]  /*1440*/  @!UP0 UMOV UR7, UR13 ;  /* 0x0000000d00078c82 */ /* 0x000fe20008000000 */
[----:B------:R-:W-:Y:S02]  /*1450*/  UIMAD UR20, UR14, UR10, UR20 ;  /* 0x0000000a0e1472a4 */ /* 0x000fe4000f8e0214 */
[----:B------:R-:W-:Y:S02]  /*1460*/  USEL UR8, UR4, UR8, !UP2 ;  /* 0x0000000804087287 */ /* 0x000fe4000d000000 */
[----:B------:R-:W-:Y:S02]  /*1470*/  @!UP0 USHF.R.U32.HI UR7, URZ, UR9, UR7 ;  /* 0x00000009ff078299 */ /* 0x000fe40008011607 */
[----:B------:R-:W-:Y:S02]  /*1480*/  UIADD3 UR9, UPT, UPT, -UR8, URZ, URZ ;  /* 0x000000ff08097290 */ /* 0x000fe4000fffe1ff */
[----:B------:R-:W-:Y:S02]  /*1490*/  @!UP0 USEL UR7, UR5, UR7, !UP2 ;  /* 0x0000000705078287 */ /* 0x000fe4000d000000 */
[----:B------:R-:W-:-:S02]  /*14a0*/  UIMAD UR9, UR21, UR9, UR4 ;  /* 0x00000009150972a4 */ /* 0x000fc4000f8e0204 */
[----:B------:R-:W-:Y:S02]  /*14b0*/  @!UP0 UIADD3 UR8, UPT, UPT, UR8, -UR7, URZ ;  /* 0x8000000708088290 */ /* 0x000fe4000fffe0ff */
[----:B------:R-:W-:Y:S02]  /*14c0*/  @!UP0 UIMAD UR6, UR9, UR6, UR7 ;  /* 0x00000006090682a4 */ /* 0x000fe4000f8e0207 */
[----:B------:R-:W-:Y:S02]  /*14d0*/  @!UP0 UIMAD UR4, UR8, UR21, UR5 ;  /* 0x00000015080482a4 */ /* 0x000fe4000f8e0205 */
[----:B------:R-:W-:Y:S02]  /*14e0*/  UIMAD UR16, UR30, UR11, UR16 ;  /* 0x0000000b1e1072a4 */ /* 0x000fe4000f8e0210 */
[----:B------:R-:W-:Y:S01]  /*14f0*/  UIMAD UR20, UR4, UR14, UR20 ;  /* 0x0000000e041472a4 */ /* 0x000fe2000f8e0214 */
[----:B------:R-:W-:Y:S02]  /*1500*/  @!UP0 UMOV UR5, UR6 ;  /* 0x0000000600058c82 */ /* 0x000fe40008000000 */
[----:B------:R-:W-:-:S12]  /*1510*/  UIMAD UR16, UR5, UR30, UR16 ;  /* 0x0000001e051072a4 */ /* 0x000fd8000f8e0210 */
.L_x_18:
[----:B------:R-:W-:Y:S02]  /*1520*/  UISETP.NE.AND UP1, UPT, UR31, 0x1, UPT ;  /* 0x000000011f00788c */ /* 0x000fe4000bf25270 */
[----:B------:R-:W-:Y:S02]  /*1530*/  ULOP3.LUT UR24, UR27, 0xffff, URZ, 0xc0, !UPT ;  /* 0x0000ffff1b187892 */ /* 0x000fe4000f8ec0ff */
[----:B------:R-:W-:Y:S02]  /*1540*/  ULOP3.LUT UR21, UR26, 0xffff, URZ, 0xc0, !UPT ;  /* 0x0000ffff1a157892 */ /* 0x000fe4000f8ec0ff */
[----:B------:R-:W-:Y:S02]  /*1550*/  UISETP.NE.AND UP0, UPT, UR17, 0x2, UPT ;  /* 0x000000021100788c */ /* 0x000fe4000bf05270 */
[----:B------:R-:W-:Y:S02]  /*1560*/  ULOP3.LUT UR28, UR28, 0x1000, URZ, 0xc0, !UPT ;  /* 0x000010001c1c7892 */ /* 0x000fe4000f8ec0ff */
[----:B------:R-:W-:-:S02]  /*1570*/  ULOP3.LUT UR27, UR29, 0x2000, URZ, 0xc0, !UPT ;  /* 0x000020001d1b7892 */ /* 0x000fc4000f8ec0ff */
[----:B------:R-:W-:Y:S02]  /*1580*/  USHF.L.U32 UR24, UR34, UR24, URZ ;  /* 0x0000001822187299 */ /* 0x000fe400080006ff */
[----:B------:R-:W-:Y:S01]  /*1590*/  USHF.L.U32 UR21, UR33, UR21, URZ ;  /* 0x0000001521157299 */ /* 0x000fe200080006ff */
[----:B------:R-:W-:Y:S11]  /*15a0*/  BRA.U UP1, `(.L_x_19) ;  /* 0x0000000101447547 */ /* 0x000ff6000b800000 */
[----:B------:R-:W2:Y:S01]  /*15b0*/  LDCU.128 UR8, c[0x0][0xb10] ;  /* 0x00016200ff0877ac */ /* 0x000ea20008000c00 */
[----:B------:R-:W3:Y:S01]  /*15c0*/  LDCU UR12, c[0x0][0xb0c] ;  /* 0x00016180ff0c77ac */ /* 0x000ee20008000800 */
[----:B------:R-:W4:Y:S01]  /*15d0*/  LDCU UR13, c[0x0][0xb20] ;  /* 0x00016400ff0d77ac */ /* 0x000f220008000800 */
[----:B--2---:R-:W-:Y:S02]  /*15e0*/  UIMAD.WIDE.U32 UR6, UR16, UR8, URZ ;  /* 0x00000008100672a5 */ /* 0x004fe4000f8e00ff */
[----:B------:R-:W-:Y:S02]  /*15f0*/  UIMAD.WIDE.U32 UR4, UR20, UR11, URZ ;  /* 0x0000000b140472a5 */ /* 0x000fe4000f8e00ff */
[----:B---3--:R-:W-:Y:S02]  /*1600*/  UISETP.NE.AND UP2, UPT, UR12, 0x1, UPT ;  /* 0x000000010c00788c */ /* 0x008fe4000bf45270 */
[----:B------:R-:W-:Y:S01]  /*1610*/  UISETP.NE.AND UP1, UPT, UR10, 0x1, UPT ;  /* 0x000000010a00788c */ /* 0x000fe2000bf25270 */
[----:B------:R-:W-:-:S02]  /*1620*/  UMOV UR6, UR7 ;  /* 0x0000000700067c82 */ /* 0x000fc40008000000 */
[----:B------:R-:W-:Y:S01]  /*1630*/  UMOV UR4, UR5 ;  /* 0x0000000500047c82 */ /* 0x000fe20008000000 */
[----:B------:R-:W-:Y:S02]  /*1640*/  USHF.R.U32.HI UR9, URZ, UR9, UR6 ;  /* 0x00000009ff097299 */ /* 0x000fe40008011606 */
[----:B----4-:R-:W-:Y:S02]  /*1650*/  USHF.R.U32.HI UR4, URZ, UR13, UR4 ;  /* 0x0000000dff047299 */ /* 0x010fe40008011604 */
[----:B------:R-:W-:Y:S02]  /*1660*/  USEL UR5, UR16, UR9, !UP2 ;  /* 0x0000000910057287 */ /* 0x000fe4000d000000 */
[----:B------:R-:W-:-:S04]  /*1670*/  USEL UR4, UR20, UR4, !UP1 ;  /* 0x0000000414047287 */ /* 0x000fc8000c800000 */
[----:B------:R-:W-:Y:S02]  /*1680*/  UIADD3 UR6, UPT, UPT, UR5, -UR4, URZ ;  /* 0x8000000405067290 */ /* 0x000fe4000fffe0ff */
[----:B------:R-:W-:Y:S02]  /*1690*/  UIADD3 UR4, UPT, UPT, -UR5, UR4, URZ ;  /* 0x0000000405047290 */ /* 0x000fe4000fffe1ff */
[----:B------:R-:W-:Y:S02]  /*16a0*/  UIMAD UR20, UR6, UR10, UR20 ;  /* 0x0000000a061472a4 */ /* 0x000fe4000f8e0214 */
[----:B------:R-:W-:-:S12]  /*16b0*/  UIMAD UR16, UR4, UR12, UR16 ;  /* 0x0000000c041072a4 */ /* 0x000fd8000f8e0210 */
.L_x_19:
[----:B------:R-:W-:Y:S05]  /*16c0*/  BRA.U !UP5, `(.L_x_20) ;  /* 0x000000010d0c7547 */ /* 0x000fea000b800000 */
[----:B------:R-:W-:Y:S01]  /*16d0*/  UCGABAR_WAIT ;  /* 0x0000000000007dc7 */ /* 0x000fe20008000000 */
[----:B------:R-:W-:Y:S01]  /*16e0*/  CCTL.IVALL ;  /* 0x00000000ff00798f */ /* 0x000fe20002000000 */
[----:B------:R-:W-:Y:S05]  /*16f0*/  BRA `(.L_x_21) ;  /* 0x0000000000047947 */ /* 0x000fea0003800000 */
.L_x_20:
[----:B------:R-:W-:Y:S06]  /*1700*/  BAR.SYNC.DEFER_BLOCKING 0x0 ;  /* 0x0000000000007b1d */ /* 0x000fec0000010000 */
.L_x_21:
[----:B------:R-:W-:Y:S05]  /*1710*/  BRA.U UP0, `(.L_x_22) ;  /* 0x0000001100ac7547 */ /* 0x000fea000b800000 */
[----:B------:R-:W2:Y:S01]  /*1720*/  LDCU UR6, c[0x0][0x38c] ;  /* 0x00007180ff0677ac */ /* 0x000ea20008000800 */
[----:B------:R-:W-:Y:S01]  /*1730*/  PLOP3.LUT P1, PT, PT, PT, UP3, 0x80, 0x8 ;  /* 0x000000000008781c */ /* 0x000fe20003f2f038 */
[----:B------:R-:W-:Y:S01]  /*1740*/  IMAD.MOV.U32 R12, RZ, RZ, 0x1 ;  /* 0x00000001ff0c7424 */ /* 0x000fe200078e00ff */
[----:B------:R-:W-:Y:S01]  /*1750*/  ISETP.EQ.OR P2, PT, R0, RZ, P3 ;  /* 0x000000ff0000720c */ /* 0x000fe20001f42670 */
[----:B------:R-:W-:Y:S01]  /*1760*/  UISETP.NE.AND UP1, UPT, UR17, URZ, UPT ;  /* 0x000000ff1100728c */ /* 0x000fe2000bf25270 */
[----:B------:R-:W-:Y:S02]  /*1770*/  PLOP3.LUT P1, PT, P1, PT, PT, 0x8, 0x80 ;  /* 0x000000000080781c */ /* 0x000fe40000f2e170 */
[----:B------:R-:W-:Y:S01]  /*1780*/  CS2R R10, SRZ ;  /* 0x00000000000a7805 */ /* 0x000fe2000001ff00 */
[----:B------:R-:W-:Y:S01]  /*1790*/  IMAD.MOV.U32 R9, RZ, RZ, RZ ;  /* 0x000000ffff097224 */ /* 0x000fe200078e00ff */
[----:B------:R-:W3:Y:S01]  /*17a0*/  LDCU UR40, c[0x0][0x370] ;  /* 0x00006e00ff2877ac */ /* 0x000ee20008000800 */
[----:B------:R-:W-:Y:S01]  /*17b0*/  IMAD.MOV.U32 R8, RZ, RZ, 0x1 ;  /* 0x00000001ff087424 */ /* 0x000fe200078e00ff */
[----:B------:R-:W4:Y:S01]  /*17c0*/  LDCU.64 UR30, c[0x0][0x348] ;  /* 0x00006900ff1e77ac */ /* 0x000f220008000a00 */
[----:B------:R-:W1:Y:S01]  /*17d0*/  LDCU UR39, c[0x0][0x374] ;  /* 0x00006e80ff2777ac */ /* 0x000e620008000800 */
[----:B--2---:R-:W-:-:S02]  /*17e0*/  UIADD3 UR5, UPT, UPT, UR6, 0x7f, URZ ;  /* 0x0000007f06057890 */ /* 0x004fc4000fffe0ff */
[----:B------:R-:W-:Y:S02]  /*17f0*/  UIADD3 UR48, UPT, UPT, UR6, 0xfe, URZ ;  /* 0x000000fe06307890 */ /* 0x000fe4000fffe0ff */
[----:B------:R-:W-:Y:S02]  /*1800*/  USHF.R.S32.HI UR4, URZ, 0x1f, UR5 ;  /* 0x0000001fff047899 */ /* 0x000fe40008011405 */
[----:B------:R-:W-:Y:S02]  /*1810*/  USEL UR26, UR37, 0x2, UP1 ;  /* 0x00000002251a7887 */ /* 0x000fe40008800000 */
[----:B------:R-:W-:Y:S02]  /*1820*/  ULEA.HI UR4, UR4, UR5, URZ, 0x7 ;  /* 0x0000000504047291 */ /* 0x000fe4000f8f38ff */
[----:B------:R-:W-:Y:S02]  /*1830*/  USHF.L.U32 UR5, UR32, 0x5, URZ ;  /* 0x0000000520057899 */ /* 0x000fe400080006ff */
[----:B------:R-:W-:-:S02]  /*1840*/  USHF.R.S32.HI UR43, URZ, 0x7, UR4 ;  /* 0x00000007ff2b7899 */ /* 0x000fc40008011404 */
[----:B------:R-:W-:Y:S02]  /*1850*/  UIADD3 UR4, UPT, UPT, UR6, -0x1, URZ ;  /* 0xffffffff06047890 */ /* 0x000fe4000fffe0ff */
[----:B------:R-:W-:Y:S02]  /*1860*/  UISETP.LT.U32.AND UP0, UPT, UR43, 0x3, UPT ;  /* 0x000000032b00788c */ /* 0x000fe4000bf01070 */
[----:B------:R-:W-:Y:S02]  /*1870*/  UISETP.GE.U32.AND UP2, UPT, UR4, -0xff, UPT ;  /* 0xffffff010400788c */ /* 0x000fe4000bf46070 */
[----:B------:R-:W-:Y:S02]  /*1880*/  USEL UR41, UR43, 0x3, UP0 ;  /* 0x000000032b297887 */ /* 0x000fe40008000000 */
[----:B------:R-:W-:Y:S02]  /*1890*/  ULOP3.LUT UR44, UR5, 0x20, URZ, 0xe2, !UPT ;  /* 0x00000020052c7892 */ /* 0x000fe4000f8ee2ff */
[----:B------:R-:W-:-:S02]  /*18a0*/  UIADD3 UR25, UPT, UPT, UR41, -0x1, URZ ;  /* 0xffffffff29197890 */ /* 0x000fc4000fffe0ff */
[----:B------:R-:W-:Y:S01]  /*18b0*/  UIADD3 UR46, UPT, UPT, UR43, -UR41, URZ ;  /* 0x800000292b2e7290 */ /* 0x000fe2000fffe0ff */
[----:B------:R-:W-:Y:S02]  /*18c0*/  UMOV UR5, URZ ;  /* 0x000000ff00057c82 */ /* 0x000fe40008000000 */
[----:B------:R-:W-:-:S04]  /*18d0*/  @UP2 UIADD3 UR25, UPT, UPT, UR41, URZ, URZ ;  /* 0x000000ff29192290 */ /* 0x000fc8000fffe0ff */
[----:B-1-34-:R-:W-:-:S12]  /*18e0*/  UIADD3 UR25, UPT, UPT, UR25, 0x1, URZ ;  /* 0x0000000119197890 */ /* 0x01afd8000fffe0ff */
.L_x_42:
[----:B------:R-:W-:Y:S01]  /*18f0*/  UISETP.NE.AND UP0, UPT, UR45, URZ, UPT ;  /* 0x000000ff2d00728c */ /* 0x000fe2000bf05270 */
[----:B------:R-:W1:Y:S08]  /*1900*/  S2UR UR45, SR_CgaCtaId ;  /* 0x00000000002d79c3 */ /* 0x000e700000008800 */
[----:B------:R-:W-:Y:S05]  /*1910*/  BRA.U UP0, `(.L_x_23) ;  /* 0x0000000100347547 */ /* 0x000fea000b800000 */
[----:B------:R-:W2:Y:S01]  /*1920*/  S2R R0, SR_CgaCtaId ;  /* 0x0000000000007919 */ /* 0x000ea20000008800 */
[----:B------:R-:W-:-:S04]  /*1930*/  MOV R2, 0x400 ;  /* 0x0000040000027802 */ /* 0x000fc80000000f00 */
[----:B--2---:R-:W-:Y:S02]  /*1940*/  LEA R0, R0, R2, 0x18 ;  /* 0x0000000200007211 */ /* 0x004fe400078ec0ff */
[----:B------:R-:W-:-:S03]  /*1950*/  SHF.L.U32 R2, R8, 0x1f, RZ ;  /* 0x0000001f08027819 */ /* 0x000fc600000006ff */
[----:B------:R-:W-:-:S04]  /*1960*/  IMAD R0, R9, 0x8, R0 ;  /* 0x0000000809007824 */ /* 0x000fc800078e0200 */
[----:B------:R-:W2:Y:S02]  /*1970*/  SYNCS.PHASECHK.TRANS64.TRYWAIT P0, [R0+URZ+0xd0], R2 ;  /* 0x0000d002000075a7 */ /* 0x000ea400080011ff */
[----:B--2---:R-:W-:Y:S05]  /*1980*/  @!P0 BRA `(.L_x_24) ;  /* 0x0000005c00f48947 */ /* 0x004fea0003800000 */
.L_x_111:
[----:B------:R-:W-:Y:S01]  /*1990*/  VIADD R9, R9, 0x1 ;  /* 0x0000000109097836 */ /* 0x000fe20000000000 */
[----:B------:R2:W-:Y:S04]  /*19a0*/  SYNCS.ARRIVE.TRANS64.A1T0 RZ, [R0+URZ+0xc0], RZ ;  /* 0x0000c0ff00ff79a7 */ /* 0x0005e800081000ff */
[----:B------:R-:W-:-:S04]  /*19b0*/  ISETP.NE.AND P0, PT, R9, 0x2, PT ;  /* 0x000000020900780c */ /* 0x000fc80003f05270 */
[----:B------:R-:W-:Y:S02]  /*19c0*/  SEL R9, R9, RZ, P0 ;  /* 0x000000ff09097207 */ /* 0x000fe40000000000 */
[----:B--2---:R-:W-:-:S04]  /*19d0*/  SEL R0, RZ, 0x1, P0 ;  /* 0x00000001ff007807 */ /* 0x004fc80000000000 */
[----:B------:R-:W-:-:S07]  /*19e0*/  LOP3.LUT R8, R8, R0, RZ, 0x3c, !PT ;  /* 0x0000000008087212 */ /* 0x000fce00078e3cff */
.L_x_23:
[----:B------:R-:W-:Y:S01]  /*19f0*/  UMOV UR6, 0x400 ;  /* 0x0000040000067882 */ /* 0x000fe20000000000 */
[----:B------:R-:W-:Y:S01]  /*1a00*/  SHF.L.U32 R0, R12, 0x1f, RZ ;  /* 0x0000001f0c007819 */ /* 0x000fe200000006ff */
[----:B-1----:R-:W-:Y:S02]  /*1a10*/  ULEA UR6, UR45, UR6, 0x18 ;  /* 0x000000062d067291 */ /* 0x002fe4000f8ec0ff */
[----:B------:R-:W-:Y:S02]  /*1a20*/  UISETP.GE.U32.AND UP0, UPT, UR48, 0xff, UPT ;  /* 0x000000ff3000788c */ /* 0x000fe4000bf06070 */
[----:B------:R-:W-:Y:S02]  /*1a30*/  ULEA UR4, UR5, UR6, 0x3 ;  /* 0x0000000605047291 */ /* 0x000fe4000f8e18ff */
[----:B------:R-:W-:Y:S02]  /*1a40*/  ULEA UR11, UR20, UR47, 0x1 ;  /* 0x0000002f140b7291 */ /* 0x000fe4000f8e08ff */
[----:B------:R-:W-:-:S02]  /*1a50*/  ULEA UR35, UR16, UR44, 0x6 ;  /* 0x0000002c10237291 */ /* 0x000fc4000f8e30ff */
[----:B------:R-:W-:Y:S01]  /*1a60*/  USHF.L.U32 UR11, UR11, 0x6, URZ ;  /* 0x000000060b0b7899 */ /* 0x000fe200080006ff */
[----:B------:R-:W-:Y:S02]  /*1a70*/  UMOV UR13, URZ ;  /* 0x000000ff000d7c82 */ /* 0x000fe40008000000 */
[----:B------:R1:W2:Y:S01]  /*1a80*/  SYNCS.PHASECHK.TRANS64.TRYWAIT P0, [UR4+0x18], R0 ;  /* 0x00001800ff0075a7 */ /* 0x0002a20008001104 */
[----:B------:R-:W-:Y:S08]  /*1a90*/  BRA.U !UP0, `(.L_x_25) ;  /* 0x0000000108c07547 */ /* 0x000ff0000b800000 */
[----:B------:R-:W-:Y:S01]  /*1aa0*/  UMOV UR7, URZ ;  /* 0x000000ff00077c82 */ /* 0x000fe20008000000 */
[----:B------:R-:W-:-:S05]  /*1ab0*/  UMOV UR4, UR5 ;  /* 0x0000000500047c82 */ /* 0x000fca0008000000 */
.L_x_31:
[----:B------:R-:W-:Y:S01]  /*1ac0*/  ULEA UR33, UR4, UR6, 0x3 ;  /* 0x0000000604217291 */ /* 0x000fe2000f8e18ff */
[----:B------:R-:W-:Y:S01]  /*1ad0*/  @!P3 MOV R2, 0x6000 ;  /* 0x000060000002b802 */ /* 0x000fe20000000f00 */
[----:B--2-4-:R-:W-:Y:S10]  /*1ae0*/  @P0 BRA `(.L_x_26) ;  /* 0x00000000000c0947 */ /* 0x014ff40003800000 */
[----:B------:R-:W-:-:S04]  /*1af0*/  SHF.L.U32 R3, R12, 0x1f, RZ ;  /* 0x0000001f0c037819 */ /* 0x000fc800000006ff */
[----:B------:R-:W2:Y:S02]  /*1b00*/  SYNCS.PHASECHK.TRANS64.TRYWAIT P0, [UR33+0x18], R3 ;  /* 0x00001803ff0075a7 */ /* 0x000ea40008001121 */
[----:B--2---:R-:W-:Y:S05]  /*1b10*/  @!P0 BRA `(.L_x_27) ;  /* 0x0000005c00a48947 */ /* 0x004fea0003800000 */
.L_x_26:
[----:B------:R2:W-:Y:S01]  /*1b20*/  @!P3 SYNCS.ARRIVE.TRANS64 RZ, [UR33], R2 ;  /* 0x00000002ffffb9a7 */ /* 0x0005e20008000021 */
[----:B------:R-:W-:-:S04]  /*1b30*/  ULOP3.LUT UR5, UR26, 0x2, URZ, 0xfc, !UPT ;  /* 0x000000021a057892 */ /* 0x000fc8000f8efcff */
[----:B------:R-:W-:-:S09]  /*1b40*/  UISETP.NE.AND UP0, UPT, UR5, 0x2, UPT ;  /* 0x000000020500788c */ /* 0x000fd2000bf05270 */
[----:B------:R-:W-:Y:S05]  /*1b50*/  BRA.U UP0, `(.L_x_28) ;  /* 0x0000000100047547 */ /* 0x000fea000b800000 */
[----:B------:R-:W-:Y:S05]  /*1b60*/  BPT.TRAP 0x1 ;  /* 0x000000040000795c */ /* 0x000fea0000300000 */
.L_x_28:
[----:B------:R-:W-:Y:S04]  /*1b70*/  BSSY.RECONVERGENT B0, `(.L_x_29) ;  /* 0x0000003000007945 */ /* 0x000fe80003800200 */
[----:B------:R-:W-:Y:S05]  /*1b80*/  @P2 BRA `(.L_x_30) ;  /* 0x0000000000042947 */ /* 0x000fea0003800000 */
[----:B------:R-:W-:Y:S05]  /*1b90*/  BPT.TRAP 0x1 ;  /* 0x000000040000795c */ /* 0x000fea0000300000 */
.L_x_30:
[----:B------:R-:W-:Y:S05]  /*1ba0*/  BSYNC.RECONVERGENT B0 ;  /* 0x0000000000007941 */ /* 0x000fea0003800200 */
.L_x_29:
[----:B------:R-:W-:Y:S02]  /*1bb0*/  UIADD3 UR5, UPT, UPT, UR4, 0x1, URZ ;  /* 0x0000000104057890 */ /* 0x000fe4000fffe0ff */
[----:B------:R-:W-:Y:S02]  /*1bc0*/  USHF.L.U32 UR34, UR7, 0x7, URZ ;  /* 0x0000000707227899 */ /* 0x000fe400080006ff */
[----:B------:R-:W-:Y:S02]  /*1bd0*/  UISETP.NE.AND UP0, UPT, UR5, 0x3, UPT ;  /* 0x000000030500788c */ /* 0x000fe4000bf05270 */
[----:B------:R-:W-:Y:S02]  /*1be0*/  UIADD3 UR7, UPT, UPT, UR7, 0x1, URZ ;  /* 0x0000000107077890 */ /* 0x000fe4000fffe0ff */
[----:B------:R-:W-:Y:S02]  /*1bf0*/  USEL UR9, URZ, 0x1, UP0 ;  /* 0x00000001ff097887 */ /* 0x000fe40008000000 */
[----:B------:R-:W-:-:S02]  /*1c00*/  USEL UR5, UR5, URZ, UP0 ;  /* 0x000000ff05057287 */ /* 0x000fc40008000000 */
[----:B------:R-:W-:Y:S02]  /*1c10*/  UIADD3 UR14, UP0, UPT, UR30, 0x180, URZ ;  /* 0x000001801e0e7890 */ /* 0x000fe4000ff1e0ff */
[----:B------:R-:W-:Y:S01]  /*1c20*/  ULEA UR8, UR5, UR6, 0x3 ;  /* 0x0000000605087291 */ /* 0x000fe2000f8e18ff */
[----:B------:R-:W-:Y:S01]  /*1c30*/  LOP3.LUT R12, R12, UR9, RZ, 0x3c, !PT ;  /* 0x000000090c0c7c12 */ /* 0x000fe2000f8e3cff */
[----:B------:R-:W-:Y:S02]  /*1c40*/  ULEA UR32, UR4, UR28, 0xd ;  /* 0x0000001c04207291 */ /* 0x000fe4000f8e68ff */
[----:B------:R-:W-:Y:S01]  /*1c50*/  UIADD3 UR16, UP1, UPT, UR30, 0x80, URZ ;  /* 0x000000801e107890 */ /* 0x000fe2000ff3e0ff */
[----:B-1----:R-:W-:Y:S01]  /*1c60*/  SHF.L.U32 R0, R12, 0x1f, RZ ;  /* 0x0000001f0c007819 */ /* 0x002fe200000006ff */
[----:B------:R-:W-:Y:S02]  /*1c70*/  UIADD3.X UR15, UPT, UPT, URZ, UR31, URZ, UP0, !UPT ;  /* 0x0000001fff0f7290 */ /* 0x000fe400087fe4ff */
[----:B------:R-:W-:Y:S01]  /*1c80*/  UISETP.NE.AND UP0, UPT, UR7, UR25, UPT ;  /* 0x000000190700728c */ /* 0x000fe2000bf05270 */
[----:B------:R3:W4:Y:S01]  /*1c90*/  SYNCS.PHASECHK.TRANS64.TRYWAIT P0, [UR8+0x18], R0 ;  /* 0x00001800ff0075a7 */ /* 0x0007220008001108 */
[----:B------:R-:W-:-:S02]  /*1ca0*/  ULEA UR8, UR4, UR27, 0xe ;  /* 0x0000001b04087291 */ /* 0x000fc4000f8e70ff */
[----:B------:R-:W-:Y:S02]  /*1cb0*/  UIADD3.X UR17, UPT, UPT, URZ, UR31, URZ, UP1, !UPT ;  /* 0x0000001fff117290 */ /* 0x000fe40008ffe4ff */
[----:B------:R-:W-:Y:S02]  /*1cc0*/  UIADD3 UR32, UPT, UPT, UR6, 0x4400, UR32 ;  /* 0x0000440006207890 */ /* 0x000fe4000fffe020 */
[----:B------:R-:W-:Y:S02]  /*1cd0*/  UPRMT UR13, URZ, 0x5410, UR24 ;  /* 0x00005410ff0d7896 */ /* 0x000fe40008000018 */
[----:B------:R-:W-:Y:S02]  /*1ce0*/  UIADD3 UR8, UPT, UPT, UR6, 0xa400, UR8 ;  /* 0x0000a40006087890 */ /* 0x000fe4000fffe008 */
[----:B------:R-:W-:Y:S01]  /*1cf0*/  UPRMT UR4, URZ, 0x5410, UR21 ;  /* 0x00005410ff047896 */ /* 0x000fe20008000015 */
[----:B------:R-:W-:Y:S01]  /*1d00*/  UMOV UR18, 0x0 ;  /* 0x0000000000127882 */ /* 0x000fe20000000000 */
[----:B------:R-:W-:Y:S01]  /*1d10*/  UMOV UR19, 0x10000000 ;  /* 0x1000000000137882 */ /* 0x000fe20000000000 */
[----:B------:R-:W-:Y:S01]  /*1d20*/  UMOV UR12, UR36 ;  /* 0x00000024000c7c82 */ /* 0x000fe20008000000 */
[----:B------:R-:W-:Y:S01]  /*1d30*/  UMOV UR9, UR33 ;  /* 0x0000002100097c82 */ /* 0x000fe20008000000 */
[----:B------:R-:W-:Y:S01]  /*1d40*/  UMOV UR10, UR34 ;  /* 0x00000022000a7c82 */ /* 0x000fe20008000000 */
[----:B------:R1:W-:Y:S03]  /*1d50*/  UTMALDG.3D.MULTICAST [UR32], [UR16], UR13, desc[UR18] ;  /* 0x00001220100073b4 */ /* 0x0003e6000801180d */
[----:B------:R2:W-:Y:S01]  /*1d60*/  UTMALDG.3D.MULTICAST [UR8], [UR14], UR4, desc[UR18] ;  /* 0x000012080e0073b4 */ /* 0x0005e20008011804 */
[----:B-1----:R-:W-:Y:S01]  /*1d70*/  UMOV UR13, UR25 ;  /* 0x00000019000d7c82 */ /* 0x002fe20008000000 */
[----:B--2---:R-:W-:Y:S01]  /*1d80*/  UMOV UR4, UR5 ;  /* 0x0000000500047c82 */ /* 0x004fe20008000000 */
[----:B---3--:R-:W-:Y:S05]  /*1d90*/  BRA.U UP0, `(.L_x_31) ;  /* 0xfffffffd00487547 */ /* 0x008fea000b83ffff */
.L_x_25:
[----:B------:R-:W-:Y:S01]  /*1da0*/  ULEA UR4, UR5, UR6, 0x3 ;  /* 0x0000000605047291 */ /* 0x000fe2000f8e18ff */
[----:B-1----:R-:W-:Y:S01]  /*1db0*/  SHF.L.U32 R0, R12, 0x1f, RZ ;  /* 0x0000001f0c007819 */ /* 0x002fe200000006ff */
[----:B------:R-:W-:Y:S01]  /*1dc0*/  @!P1 SYNCS.ARRIVE.TRANS64.A1T0 RZ, [UR6+0x58], RZ ;  /* 0x000058ffffff99a7 */ /* 0x000fe20008100006 */
[----:B------:R-:W-:-:S06]  /*1dd0*/  UISETP.GT.AND UP0, UPT, UR43, UR41, UPT ;  /* 0x000000292b00728c */ /* 0x000fcc000bf04270 */
[----:B--2-4-:R1:W2:Y:S03]  /*1de0*/  SYNCS.PHASECHK.TRANS64.TRYWAIT P0, [UR4+0x18], R0 ;  /* 0x00001800ff0075a7 */ /* 0x0142a60008001104 */
[----:B------:R-:W-:Y:S05]  /*1df0*/  BRA.U !UP0, `(.L_x_32) ;  /* 0x0000000108c47547 */ /* 0x000fea000b800000 */
[----:B------:R-:W-:Y:S01]  /*1e00*/  UIADD3 UR29, UPT, UPT, UR46, UR13, URZ ;  /* 0x0000000d2e1d7290 */ /* 0x000fe2000fffe0ff */
[----:B------:R-:W-:-:S11]  /*1e10*/  UMOV UR4, UR5 ;  /* 0x0000000500047c82 */ /* 0x000fd60008000000 */
.L_x_38:
[----:B------:R-:W-:Y:S01]  /*1e20*/  ULEA UR17, UR4, UR6, 0x3 ;  /* 0x0000000604117291 */ /* 0x000fe2000f8e18ff */
[----:B--2---:R-:W-:Y:S01]  /*1e30*/  @!P3 MOV R2, 0x6000 ;  /* 0x000060000002b802 */ /* 0x004fe20000000f00 */
[----:B--2-4-:R-:W-:Y:S10]  /*1e40*/  @P0 BRA `(.L_x_33) ;  /* 0x00000000000c0947 */ /* 0x014ff40003800000 */
[----:B------:R-:W-:-:S04]  /*1e50*/  SHF.L.U32 R3, R12, 0x1f, RZ ;  /* 0x0000001f0c037819 */ /* 0x000fc800000006ff */
[----:B------:R-:W2:Y:S02]  /*1e60*/  SYNCS.PHASECHK.TRANS64.TRYWAIT P0, [UR17+0x18], R3 ;  /* 0x00001803ff0075a7 */ /* 0x000ea40008001111 */
[----:B--2---:R-:W-:Y:S05]  /*1e70*/  @!P0 BRA `(.L_x_34) ;  /* 0x0000005800e48947 */ /* 0x004fea0003800000 */
.L_x_33:
[----:B------:R2:W-:Y:S01]  /*1e80*/  @!P3 SYNCS.ARRIVE.TRANS64 RZ, [UR17], R2 ;  /* 0x00000002ffffb9a7 */ /* 0x0005e20008000011 */
[----:B------:R-:W-:-:S04]  /*1e90*/  ULOP3.LUT UR5, UR26, 0x2, URZ, 0xfc, !UPT ;  /* 0x000000021a057892 */ /* 0x000fc8000f8efcff */
[----:B------:R-:W-:-:S09]  /*1ea0*/  UISETP.NE.AND UP0, UPT, UR5, 0x2, UPT ;  /* 0x000000020500788c */ /* 0x000fd2000bf05270 */
[----:B------:R-:W-:Y:S05]  /*1eb0*/  BRA.U UP0, `(.L_x_35) ;  /* 0x0000000100047547 */ /* 0x000fea000b800000 */
[----:B------:R-:W-:Y:S05]  /*1ec0*/  BPT.TRAP 0x1 ;  /* 0x000000040000795c */ /* 0x000fea0000300000 */
.L_x_35:
[----:B------:R-:W-:Y:S04]  /*1ed0*/  BSSY.RECONVERGENT B0, `(.L_x_36) ;  /* 0x0000003000007945 */ /* 0x000fe80003800200 */
[----:B------:R-:W-:Y:S05]  /*1ee0*/  @P2 BRA `(.L_x_37) ;  /* 0x0000000000042947 */ /* 0x000fea0003800000 */
[----:B------:R-:W-:Y:S05]  /*1ef0*/  BPT.TRAP 0x1 ;  /* 0x000000040000795c */ /* 0x000fea0000300000 */
.L_x_37:
[----:B------:R-:W-:Y:S05]  /*1f00*/  BSYNC.RECONVERGENT B0 ;  /* 0x0000000000007941 */ /* 0x000fea0003800200 */
.L_x_36:
        /* <DEDUP_REMOVED lines=13> */
[----:B------:R-:W-:Y:S01]  /*1fe0*/  ULEA UR8, UR4, UR27, 0xe ;  /* 0x0000001b04087291 */ /* 0x000fe2000f8e70ff */
[----:B------:R3:W4:Y:S01]  /*1ff0*/  SYNCS.PHASECHK.TRANS64.TRYWAIT P0, [UR7+0x18], R0 ;  /* 0x00001800ff0075a7 */ /* 0x0007220008001107 */
[----:B------:R-:W-:-:S02]  /*2000*/  UISETP.NE.AND UP0, UPT, UR13, UR29, UPT ;  /* 0x0000001d0d00728c */ /* 0x000fc4000bf05270 */
[----:B------:R-:W-:Y:S02]  /*2010*/  UIADD3 UR16, UPT, UPT, UR6, 0x4400, UR16 ;  /* 0x0000440006107890 */ /* 0x000fe4000fffe010 */
[----:B------:R-:W-:Y:S02]  /*2020*/  UIADD3.X UR23, UPT, UPT, URZ, UR31, URZ, UP1, !UPT ;  /* 0x0000001fff177290 */ /* 0x000fe40008ffe4ff */
        /* <DEDUP_REMOVED lines=8> */
[----:B------:R-:W-:Y:S01]  /*20b0*/  UMOV UR9, UR17 ;  /* 0x0000001100097c82 */ /* 0x000fe20008000000 */
[----:B------:R-:W-:Y:S01]  /*20c0*/  UMOV UR10, UR18 ;  /* 0x00000012000a7c82 */ /* 0x000fe20008000000 */
[----:B------:R-:W-:Y:S01]  /*20d0*/  UTMALDG.3D.MULTICAST [UR16], [UR22], UR7, desc[UR32] ;  /* 0x00002010160073b4 */ /* 0x000fe20008011807 */
[----:B------:R1:W-:Y:S02]  /*20e0*/  UTMALDG.3D.MULTICAST [UR8], [UR14], UR4, desc[UR32] ;  /* 0x000020080e0073b4 */ /* 0x0003e40008011804 */
[----:B-1----:R-:W-:Y:S01]  /*20f0*/  UMOV UR4, UR5 ;  /* 0x0000000500047c82 */ /* 0x002fe20008000000 */
[----:B---3--:R-:W-:Y:S05]  /*2100*/  BRA.U UP0, `(.L_x_38) ;  /* 0xfffffffd00447547 */ /* 0x008fea000b83ffff */
.L_x_32:
[C---:B------:R-:W-:Y:S01]  /*2110*/  LEA R3, R11.reuse, UR6, 0x3 ;  /* 0x000000060b037c11 */ /* 0x040fe2000f8e18ff */
[----:B------:R-:W-:Y:S01]  /*2120*/  NOP ;  /* 0x0000000000007918 */ /* 0x000fe20000000000 */
[----:B-1----:R-:W-:Y:S02]  /*2130*/  SHF.L.U32 R0, R10, 0x1f, RZ ;  /* 0x0000001f0a007819 */ /* 0x002fe400000006ff */
[----:B------:R-:W-:Y:S02]  /*2140*/  LEA R4, R11, UR6, 0x4 ;  /* 0x000000060b047c11 */ /* 0x000fe4000f8e20ff */
[----:B--2-4-:R-:W1:Y:S02]  /*2150*/  SYNCS.PHASECHK.TRANS64.TRYWAIT P0, [R3+URZ+0x60], R0 ;  /* 0x00006000030075a7 */ /* 0x014e6400080011ff */
[----:B-1----:R-:W-:Y:S05]  /*2160*/  @!P0 BRA `(.L_x_39) ;  /* 0x0000005800408947 */ /* 0x002fea0003800000 */
.L_x_114:
[----:B------:R-:W2:Y:S01]  /*2170*/  LDS.128 R4, [R4+0xf0] ;  /* 0x0000f00004047984 */ /* 0x000ea20000000c00 */
[----:B------:R-:W-:Y:S01]  /*2180*/  UISETP.GE.AND UP0, UPT, UR42, 0x1, UPT ;  /* 0x000000012a00788c */ /* 0x000fe2000bf06270 */
[----:B------:R-:W-:Y:S01]  /*2190*/  @!PT LDS RZ, [RZ] ;  /* 0x00000000fffff984 */ /* 0x000fe20000000800 */
[----:B------:R-:W-:Y:S01]  /*21a0*/  @!PT LDS RZ, [RZ] ;  /* 0x00000000fffff984 */ /* 0x000fe20000000800 */
[----:B------:R-:W-:Y:S01]  /*21b0*/  @!PT LDS RZ, [RZ] ;  /* 0x00000000fffff984 */ /* 0x000fe20000000800 */
[----:B------:R-:W-:Y:S01]  /*21c0*/  @!PT LDS RZ, [RZ] ;  /* 0x00000000fffff984 */ /* 0x000fe20000000800 */
[----:B------:R3:W-:Y:S06]  /*21d0*/  MEMBAR.ALL.CTA ;  /* 0x0000000000007992 */ /* 0x0007ec0000008000 */
[----:B---3--:R-:W3:Y:S01]  /*21e0*/  FENCE.VIEW.ASYNC.S ;  /* 0x00000000000073c6 */ /* 0x008ee20000000000 */
[----:B--2---:R-:W-:-:S13]  /*21f0*/  LOP3.LUT P0, RZ, R6, 0x1, RZ, 0xc0, !PT ;  /* 0x0000000106ff7812 */ /* 0x004fda000780c0ff */
[----:B---3--:R-:W-:Y:S01]  /*2200*/  VOTEU.ANY UP1, P0 ;  /* 0x0000000000ff7886 */ /* 0x008fe20000020100 */
[----:B------:R-:W-:-:S13]  /*2210*/  PLOP3.LUT P0, PT, PT, PT, UP1, 0x80, 0x8 ;  /* 0x000000000008781c */ /* 0x000fda0003f0f018 */
[----:B-1----:R-:W-:Y:S02]  /*2220*/  @P0 LOP3.LUT R0, R5, 0xffff, RZ, 0xc0, !PT ;  /* 0x0000ffff05000812 */ /* 0x002fe400078ec0ff */
[----:B------:R-:W-:Y:S02]  /*2230*/  @P0 MOV R2, R4 ;  /* 0x0000000400020202 */ /* 0x000fe40000000f00 */
[----:B------:R-:W-:Y:S01]  /*2240*/  @P0 R2UR UR7, R0 ;  /* 0x00000000000702ca */ /* 0x000fe200000e0000 */
[----:B------:R-:W-:Y:S01]  /*2250*/  VIADD R0, R3, 0x70 ;  /* 0x0000007003007836 */ /* 0x000fe20000000000 */
[----:B------:R-:W-:Y:S02]  /*2260*/  @P0 SHF.R.U32.HI R4, RZ, 0x10, R5 ;  /* 0x00000010ff040819 */ /* 0x000fe40000011605 */
[----:B------:R-:W-:Y:S02]  /*2270*/  @P0 R2UR UR8, R2 ;  /* 0x00000000020802ca */ /* 0x000fe400000e0000 */
[----:B------:R-:W-:-:S02]  /*2280*/  PRMT R0, RZ, 0x654, R0 ;  /* 0x00000654ff007816 */ /* 0x000fc40000000000 */
[----:B------:R-:W-:Y:S02]  /*2290*/  @P0 R2UR UR4, R4 ;  /* 0x00000000040402ca */ /* 0x000fe400000e0000 */
[----:B------:R1:W-:Y:S03]  /*22a0*/  SYNCS.ARRIVE.TRANS64.RED.A1T0 RZ, [R0+URZ], RZ ;  /* 0x000000ff00ff79a7 */ /* 0x0003e600081004ff */
[----:B------:R-:W-:-:S04]  /*22b0*/  @UP1 UMOV UR37, UR7 ;  /* 0x0000000700251c82 */ /* 0x000fc80008000000 */
[----:B------:R-:W-:-:S04]  /*22c0*/  @UP1 UMOV UR38, UR8 ;  /* 0x0000000800261c82 */ /* 0x000fc80008000000 */
[----:B------:R-:W-:Y:S01]  /*22d0*/  @UP1 UMOV UR36, UR4 ;  /* 0x0000000400241c82 */ /* 0x000fe20008000000 */
[----:B------:R-:W-:Y:S05]  /*22e0*/  BRA.U !UP0, `(.L_x_40) ;  /* 0x0000000108d47547 */ /* 0x000fea000b800000 */
[----:B------:R-:W2:Y:S01]  /*22f0*/  LDCU.128 UR12, c[0x0][0xb10] ;  /* 0x00016200ff0c77ac */ /* 0x000ea20008000c00 */
[----:B------:R-:W3:Y:S01]  /*2300*/  LDCU UR29, c[0x0][0xb20] ;  /* 0x00016400ff1d77ac */ /* 0x000ee20008000800 */
[----:B------:R-:W4:Y:S01]  /*2310*/  LDCU UR20, c[0x0][0xb0c] ;  /* 0x00016180ff1477ac */ /* 0x000f220008000800 */
[----:B------:R-:W1:Y:S01]  /*2320*/  LDCU.64 UR10, c[0x0][0xb28] ;  /* 0x00016500ff0a77ac */ /* 0x000e620008000a00 */
[----:B------:R-:W-:Y:S02]  /*2330*/  UISETP.NE.AND UP3, UPT, UR42, 0x1, UPT ;  /* 0x000000012a00788c */ /* 0x000fe4000bf65270 */
[----:B--2---:R-:W-:Y:S02]  /*2340*/  UIMAD.WIDE.U32 UR16, UR39, UR15, URZ ;  /* 0x0000000f271072a5 */ /* 0x004fe4000f8e00ff */
[----:B------:R-:W-:Y:S02]  /*2350*/  UIMAD.WIDE.U32 UR8, UR40, UR12, URZ ;  /* 0x0000000c280872a5 */ /* 0x000fe4000f8e00ff */
[----:B------:R-:W-:-:S02]  /*2360*/  UISETP.NE.AND UP0, UPT, UR14, 0x1, UPT ;  /* 0x000000010e00788c */ /* 0x000fc4000bf05270 */
[----:B------:R-:W-:Y:S01]  /*2370*/  UIMAD.WIDE.U32 UR22, UR37, UR15, URZ ;  /* 0x0000000f251672a5 */ /* 0x000fe2000f8e00ff */
[----:B------:R-:W-:Y:S02]  /*2380*/  UMOV UR16, UR17 ;  /* 0x0000001100107c82 */ /* 0x000fe40008000000 */
[----:B------:R-:W-:Y:S01]  /*2390*/  UMOV UR8, UR9 ;  /* 0x0000000900087c82 */ /* 0x000fe20008000000 */
[----:B---3--:R-:W-:Y:S02]  /*23a0*/  USHF.R.U32.HI UR16, URZ, UR29, UR16 ;  /* 0x0000001dff107299 */ /* 0x008fe40008011610 */
[----:B----4-:R-:W-:Y:S02]  /*23b0*/  UISETP.NE.AND UP2, UPT, UR20, 0x1, UPT ;  /* 0x000000011400788c */ /* 0x010fe4000bf45270 */
[----:B------:R-:W-:Y:S02]  /*23c0*/  USHF.R.U32.HI UR8, URZ, UR13, UR8 ;  /* 0x0000000dff087299 */ /* 0x000fe40008011608 */
[----:B------:R-:W-:-:S02]  /*23d0*/  USEL UR7, UR39, UR16, !UP0 ;  /* 0x0000001027077287 */ /* 0x000fc4000c000000 */
[----:B------:R-:W-:Y:S02]  /*23e0*/  USEL UR8, UR40, UR8, !UP2 ;  /* 0x0000000828087287 */ /* 0x000fe4000d000000 */
[----:B-1----:R-:W-:Y:S01]  /*23f0*/  UIMAD.WIDE.U32 UR16, UR7, UR10, URZ ;  /* 0x0000000a071072a5 */ /* 0x002fe2000f8e00ff */
[----:B------:R-:W-:Y:S01]  /*2400*/  UMOV UR4, UR23 ;  /* 0x0000001700047c82 */ /* 0x000fe20008000000 */
[----:B------:R-:W-:Y:S02]  /*2410*/  UIMAD.WIDE.U32 UR18, UR38, UR12, URZ ;  /* 0x0000000c261272a5 */ /* 0x000fe4000f8e00ff */
[----:B------:R-:W-:-:S03]  /*2420*/  UIMAD.WIDE.U32 UR22, UR8, UR10, URZ ;  /* 0x0000000a081672a5 */ /* 0x000fc6000f8e00ff */
[----:B------:R-:W-:Y:S01]  /*2430*/  UMOV UR16, UR17 ;  /* 0x0000001100107c82 */ /* 0x000fe20008000000 */
[----:B------:R-:W-:Y:S02]  /*2440*/  USHF.R.U32.HI UR4, URZ, UR29, UR4 ;  /* 0x0000001dff047299 */ /* 0x000fe40008011604 */
[----:B------:R-:W-:Y:S01]  /*2450*/  @UP3 USHF.R.U32.HI UR7, URZ, UR11, UR16 ;  /* 0x0000000bff073299 */ /* 0x000fe20008011610 */
[----:B------:R-:W-:Y:S01]  /*2460*/  UMOV UR18, UR19 ;  /* 0x0000001300127c82 */ /* 0x000fe20008000000 */
[----:B------:R-:W-:Y:S01]  /*2470*/  UMOV UR22, UR23 ;  /* 0x0000001700167c82 */ /* 0x000fe20008000000 */
[----:B------:R-:W-:Y:S02]  /*2480*/  USHF.R.U32.HI UR13, URZ, UR13, UR18 ;  /* 0x0000000dff0d7299 */ /* 0x000fe40008011612 */
[----:B------:R-:W-:Y:S02]  /*2490*/  USEL UR4, UR37, UR4, !UP0 ;  /* 0x0000000425047287 */ /* 0x000fe4000c000000 */
[----:B------:R-:W-:-:S02]  /*24a0*/  @UP3 USHF.R.U32.HI UR8, URZ, UR11, UR22 ;  /* 0x0000000bff083299 */ /* 0x000fc40008011616 */
[----:B------:R-:W-:Y:S02]  /*24b0*/  UIMAD UR9, UR42, UR7, URZ ;  /* 0x000000072a0972a4 */ /* 0x000fe4000f8e02ff */
[----:B------:R-:W-:Y:S02]  /*24c0*/  USEL UR7, UR38, UR13, !UP2 ;  /* 0x0000000d26077287 */ /* 0x000fe4000d000000 */
[----:B------:R-:W-:Y:S02]  /*24d0*/  UIMAD UR12, UR42, UR8, URZ ;  /* 0x000000082a0c72a4 */ /* 0x000fe4000f8e02ff */
[----:B------:R-:W-:Y:S02]  /*24e0*/  UISETP.GE.AND UP0, UPT, UR4, UR9, UPT ;  /* 0x000000090400728c */ /* 0x000fe4000bf06270 */
[----:B------:R-:W-:Y:S02]  /*24f0*/  UIMAD.WIDE.U32 UR16, UR4, UR10, URZ ;  /* 0x0000000a041072a5 */ /* 0x000fe4000f8e00ff */
[----:B------:R-:W-:-:S02]  /*2500*/  UISETP.GE.OR UP0, UPT, UR7, UR12, UP0 ;  /* 0x0000000c0700728c */ /* 0x000fc40008706670 */
        /* <DEDUP_REMOVED lines=19> */
.L_x_40:
[----:B------:R-:W2:Y:S02]  /*2640*/  LDCU UR4, c[0x0][0xb30] ;  /* 0x00016600ff0477ac */ /* 0x000ea40008000800 */
[----:B--2---:R-:W-:-:S09]  /*2650*/  UISETP.NE.AND UP0, UPT, UR4, 0x1, UPT ;  /* 0x000000010400788c */ /* 0x004fd2000bf05270 */
[----:B------:R-:W-:Y:S05]  /*2660*/  BRA.U UP0, `(.L_x_41) ;  /* 0x0000000100447547 */ /* 0x000fea000b800000 */
        /* <DEDUP_REMOVED lines=17> */
.L_x_41:
[----:B------:R-:W-:Y:S01]  /*2780*/  VIADD R11, R11, 0x1 ;  /* 0x000000010b0b7836 */ /* 0x000fe20000000000 */
[----:B------:R-:W-:Y:S01]  /*2790*/  R2UR UR4, R76 ;  /* 0x000000004c0472ca */ /* 0x000fe200000e0000 */
[----:B------:R-:W-:Y:S01]  /*27a0*/  UIADD3 UR16, UPT, UPT, UR38, UR63, URZ ;  /* 0x0000003f26107290 */ /* 0x000fe2000fffe0ff */
[----:B------:R-:W-:Y:S02]  /*27b0*/  PLOP3.LUT P1, PT, PT, PT, PT, 0x80, 0x8 ;  /* 0x000000000008781c */ /* 0x000fe40003f2f070 */
[----:B------:R-:W-:-:S04]  /*27c0*/  ISETP.NE.AND P0, PT, R11, 0x2, PT ;  /* 0x000000020b00780c */ /* 0x000fc80003f05270 */
[----:B-1----:R-:W-:Y:S02]  /*27d0*/  SEL R0, RZ, 0x1, P0 ;  /* 0x00000001ff007807 */ /* 0x002fe40000000000 */
[----:B------:R-:W-:Y:S02]  /*27e0*/  SEL R11, R11, RZ, P0 ;  /* 0x000000ff0b0b7207 */ /* 0x000fe40000000000 */
[----:B------:R-:W-:Y:S01]  /*27f0*/  LOP3.LUT R10, R10, R0, RZ, 0x3c, !PT ;  /* 0x000000000a0a7212 */ /* 0x000fe200078e3cff */
[----:B------:R-:W-:Y:S01]  /*2800*/  UIADD3 UR20, UPT, UPT, UR37, UR4, URZ ;  /* 0x0000000425147290 */ /* 0x000fe2000fffe0ff */
[----:B------:R-:W-:Y:S11]  /*2810*/  BRA.U UP1, `(.L_x_42) ;  /* 0xfffffff101347547 */ /* 0x000ff6000b83ffff */
[----:B------:R-:W-:Y:S01]  /*2820*/  UIADD3 UR6, UPT, UPT, UR6, 0x18, URZ ;  /* 0x0000001806067890 */ /* 0x000fe2000fffe0ff */
[----:B------:R-:W-:-:S03]  /*2830*/  SHF.L.U32 R2, R12, 0x1f, RZ ;  /* 0x0000001f0c027819 */ /* 0x000fc600000006ff */
[----:B------:R-:W-:-:S09]  /*2840*/  ULEA UR4, UR5, UR6, 0x3 ;  /* 0x0000000605047291 */ /* 0x000fd2000f8e18ff */
[----:B------:R-:W1:Y:S02]  /*2850*/  SYNCS.PHASECHK.TRANS64.TRYWAIT P0, [UR4], R2 ;  /* 0x00000002ff0075a7 */ /* 0x000e640008001104 */
[----:B-1----:R-:W-:Y:S05]  /*2860*/  @!P0 BRA `(.L_x_43) ;  /* 0x0000005000948947 */ /* 0x002fea0003800000 */
.L_x_116:
[----:B------:R-:W-:-:S04]  /*2870*/  UIADD3 UR4, UPT, UPT, UR5, 0x1, URZ ;  /* 0x0000000105047890 */ /* 0x000fc8000fffe0ff */
[----:B------:R-:W-:-:S04]  /*2880*/  UISETP.NE.AND UP0, UPT, UR4, 0x3, UPT ;  /* 0x000000030400788c */ /* 0x000fc8000bf05270 */
[----:B------:R-:W-:Y:S02]  /*2890*/  USEL UR7, URZ, 0x1, UP0 ;  /* 0x00000001ff077887 */ /* 0x000fe40008000000 */
[----:B------:R-:W-:-:S04]  /*28a0*/  USEL UR4, UR4, URZ, UP0 ;  /* 0x000000ff04047287 */ /* 0x000fc80008000000 */
[----:B------:R-:W-:Y:S01]  /*28b0*/  ULEA UR5, UR4, UR6, 0x3 ;  /* 0x0000000604057291 */ /* 0x000fe2000f8e18ff */
[----:B------:R-:W-:-:S04]  /*28c0*/  LOP3.LUT R12, R12, UR7, RZ, 0x3c, !PT ;  /* 0x000000070c0c7c12 */ /* 0x000fc8000f8e3cff */
[----:B-1----:R-:W-:-:S04]  /*28d0*/  SHF.L.U32 R2, R12, 0x1f, RZ ;  /* 0x0000001f0c027819 */ /* 0x002fc800000006ff */
[----:B------:R-:W1:Y:S02]  /*28e0*/  SYNCS.PHASECHK.TRANS64.TRYWAIT P0, [UR5], R2 ;  /* 0x00000002ff0075a7 */ /* 0x000e640008001105 */
[----:B-1----:R-:W-:Y:S05]  /*28f0*/  @!P0 BRA `(.L_x_44) ;  /* 0x0000005000888947 */ /* 0x002fea0003800000 */
.L_x_118:
[----:B------:R-:W-:-:S04]  /*2900*/  UIADD3 UR4, UPT, UPT, UR4, 0x1, URZ ;  /* 0x0000000104047890 */ /* 0x000fc8000fffe0ff */
[----:B------:R-:W-:-:S04]  /*2910*/  UISETP.NE.AND UP0, UPT, UR4, 0x3, UPT ;  /* 0x000000030400788c */ /* 0x000fc8000bf05270 */
[----:B------:R-:W-:Y:S02]  /*2920*/  USEL UR5, URZ, 0x1, UP0 ;  /* 0x00000001ff057887 */ /* 0x000fe40008000000 */
[----:B------:R-:W-:-:S04]  /*2930*/  USEL UR4, UR4, URZ, UP0 ;  /* 0x000000ff04047287 */ /* 0x000fc80008000000 */
[----:B------:R-:W-:Y:S01]  /*2940*/  ULEA UR4, UR4, UR6, 0x3 ;  /* 0x0000000604047291 */ /* 0x000fe2000f8e18ff */
[----:B-1----:R-:W-:-:S04]  /*2950*/  LOP3.LUT R2, R12, UR5, RZ, 0x3c, !PT ;  /* 0x000000050c027c12 */ /* 0x002fc8000f8e3cff */
[----:B------:R-:W-:Y:S01]  /*2960*/  SHF.L.U32 R2, R2, 0x1f, RZ ;  /* 0x0000001f02027819 */ /* 0x000fe200000006ff */
[----:B------:R-:W-:-:S07]  /*2970*/  IMAD.U32 R0, RZ, RZ, UR4 ;  /* 0x00000004ff007e24 */ /* 0x000fce000f8e00ff */
.L_x_45:
[----:B-1----:R1:W2:Y:S02]  /*2980*/  SYNCS.PHASECHK.TRANS64.TRYWAIT P0, [R0+URZ], R2 ;  /* 0x00000002000075a7 */ /* 0x0022a400080011ff */
[----:B--2---:R-:W-:Y:S05]  /*2990*/  @!P0 NANOSLEEP.SYNCS 0x989680 ;  /* 0x009896800000895d */ /* 0x004fea0003900000 */
[----:B------:R-:W2:Y:S02]  /*29a0*/  @!P0 SYNCS.PHASECHK.TRANS64 P0, [R0+URZ], R2 ;  /* 0x00000002000085a7 */ /* 0x000ea400080010ff */
[----:B--2---:R-:W-:Y:S05]  /*29b0*/  @P0 EXIT ;  /* 0x000000000000094d */ /* 0x004fea0003800000 */
[----:B------:R-:W-:Y:S05]  /*29c0*/  BRA `(.L_x_45) ;  /* 0xfffffffc00ec7947 */ /* 0x000fea000383ffff */
.L_x_22:
[----:B------:R-:W-:-:S04]  /*29d0*/  UISETP.NE.AND UP0, UPT, UR45, URZ, UPT ;  /* 0x000000ff2d00728c */ /* 0x000fc8000bf05270 */
[----:B------:R-:W-:-:S09]  /*29e0*/  UISETP.NE.OR UP0, UPT, UR17, 0x1, UP0 ;  /* 0x000000011100788c */ /* 0x000fd20008705670 */
[----:B------:R-:W-:Y:S05]  /*29f0*/  BRA.U UP0, `(.L_x_46) ;  /* 0x0000000500487547 */ /* 0x000fea000b800000 */
[----:B------:R-:W-:Y:S01]  /*2a00*/  ISETP.GE.U32.AND P2, PT, R0, 0x4, PT ;  /* 0x000000040000780c */ /* 0x000fe20003f46070 */
[----:B------:R-:W-:Y:S01]  /*2a10*/  IMAD.MOV.U32 R12, RZ, RZ, 0x1 ;  /* 0x00000001ff0c7424 */ /* 0x000fe200078e00ff */
[----:B------:R-:W-:Y:S02]  /*2a20*/  CS2R R10, SRZ ;  /* 0x00000000000a7805 */ /* 0x000fe4000001ff00 */
[----:B------:R-:W-:Y:S01]  /*2a30*/  CS2R R8, SRZ ;  /* 0x0000000000087805 */ /* 0x000fe2000001ff00 */
[----:B------:R-:W-:Y:S01]  /*2a40*/  UMOV UR6, 0x400 ;  /* 0x0000040000067882 */ /* 0x000fe20000000000 */
[----:B------:R-:W-:Y:S01]  /*2a50*/  UMOV UR5, URZ ;  /* 0x000000ff00057c82 */ /* 0x000fe20008000000 */
[----:B------:R-:W-:-:S12]  /*2a60*/  ULEA UR6, UR45, UR6, 0x18 ;  /* 0x000000062d067291 */ /* 0x000fd8000f8ec0ff */
.L_x_50:
[----:B------:R-:W-:Y:S02]  /*2a70*/  LEA R2, R8, UR6, 0x3 ;  /* 0x0000000608027c11 */ /* 0x000fe4000f8e18ff */
[----:B------:R-:W-:-:S03]  /*2a80*/  SHF.L.U32 R4, R9, 0x1f, RZ ;  /* 0x0000001f09047819 */ /* 0x000fc600000006ff */
[----:B------:R-:W-:Y:S01]  /*2a90*/  VIADD R5, R2, 0xd0 ;  /* 0x000000d002057836 */ /* 0x000fe20000000000 */
[----:B------:R-:W2:Y:S02]  /*2aa0*/  SYNCS.PHASECHK.TRANS64.TRYWAIT P0, [R2+URZ+0xc0], R4 ;  /* 0x0000c004020075a7 */ /* 0x000ea400080011ff */
[----:B--2---:R-:W-:Y:S05]  /*2ab0*/  @!P0 BRA `(.L_x_47) ;  /* 0x0000005000308947 */ /* 0x004fea0003800000 */
.L_x_119:
[----:B------:R-:W-:Y:S01]  /*2ac0*/  ULEA UR4, UR5, UR6, 0x3 ;  /* 0x0000000605047291 */ /* 0x000fe2000f8e18ff */
[----:B--2---:R-:W-:Y:S01]  /*2ad0*/  PRMT R2, RZ, 0x654, R5 ;  /* 0x00000654ff027816 */ /* 0x004fe20000000005 */
[----:B------:R-:W-:Y:S01]  /*2ae0*/  @!P2 IMAD.MOV.U32 R4, RZ, RZ, 0x10 ;  /* 0x00000010ff04a424 */ /* 0x000fe200078e00ff */
[----:B------:R-:W-:Y:S01]  /*2af0*/  SHF.L.U32 R5, R12, 0x1f, RZ ;  /* 0x0000001f0c057819 */ /* 0x000fe200000006ff */
[----:B------:R-:W-:Y:S01]  /*2b00*/  UIADD3 UR7, UPT, UPT, UR4, 0x60, URZ ;  /* 0x0000006004077890 */ /* 0x000fe2000fffe0ff */
[----:B------:R2:W-:Y:S05]  /*2b10*/  SYNCS.ARRIVE.TRANS64.RED.A1T0 RZ, [R2+URZ], RZ ;  /* 0x000000ff02ff79a7 */ /* 0x0005ea00081004ff */
[----:B------:R-:W-:Y:S01]  /*2b20*/  IMAD.U32 R6, RZ, RZ, UR7 ;  /* 0x00000007ff067e24 */ /* 0x000fe2000f8e00ff */
[----:B------:R-:W3:Y:S04]  /*2b30*/  SYNCS.PHASECHK.TRANS64.TRYWAIT P0, [UR4+0x70], R5 ;  /* 0x00007005ff0075a7 */ /* 0x000ee80008001104 */
[----:B------:R-:W-:Y:S01]  /*2b40*/  PRMT R6, R0, 0x654, R6 ;  /* 0x0000065400067816 */ /* 0x000fe20000000006 */
[----:B--23--:R-:W-:Y:S06]  /*2b50*/  @!P0 BRA `(.L_x_48) ;  /* 0x00000050001c8947 */ /* 0x00cfec0003800000 */
.L_x_121:
[----:B------:R-:W-:Y:S01]  /*2b60*/  ULEA UR8, UR5, UR6, 0x4 ;  /* 0x0000000605087291 */ /* 0x000fe2000f8e20ff */
[----:B------:R-:W-:Y:S01]  /*2b70*/  SEL R3, R6, R3, !P2 ;  /* 0x0000000306037207 */ /* 0x000fe20005000000 */
[----:B------:R-:W-:Y:S01]  /*2b80*/  UIADD3 UR9, UPT, UPT, UR4, 0x60, URZ ;  /* 0x0000006004097890 */ /* 0x000fe2000fffe0ff */
[----:B--2---:R-:W-:Y:S01]  /*2b90*/  LEA R2, R11, UR6, 0x3 ;  /* 0x000000060b027c11 */ /* 0x004fe2000f8e18ff */
[----:B------:R-:W-:Y:S01]  /*2ba0*/  UIADD3 UR8, UPT, UPT, UR8, 0xf0, URZ ;  /* 0x000000f008087890 */ /* 0x000fe2000fffe0ff */
[----:B------:R2:W-:Y:S01]  /*2bb0*/  @!P2 SYNCS.ARRIVE.TRANS64.RED RZ, [R3+URZ], R4 ;  /* 0x0000000403ffa9a7 */ /* 0x0005e200080004ff */
[----:B------:R-:W-:Y:S01]  /*2bc0*/  UIADD3 UR4, UPT, UPT, UR5, 0x1, URZ ;  /* 0x0000000105047890 */ /* 0x000fe2000fffe0ff */
[----:B------:R-:W-:-:S03]  /*2bd0*/  VIADD R8, R8, 0x1 ;  /* 0x0000000108087836 */ /* 0x000fc60000000000 */
[----:B------:R-:W-:Y:S02]  /*2be0*/  UISETP.NE.AND UP0, UPT, UR4, 0x2, UPT ;  /* 0x000000020400788c */ /* 0x000fe4000bf05270 */
[----:B------:R-:W-:Y:S01]  /*2bf0*/  ISETP.NE.AND P0, PT, R8, 0x2, PT ;  /* 0x000000020800780c */ /* 0x000fe20003f05270 */
[----:B------:R-:W-:Y:S06]  /*2c00*/  UGETNEXTWORKID.BROADCAST [UR8], [UR9] ;  /* 0x00000000080073ca */ /* 0x000fec0008000100 */
[----:B------:R-:W-:Y:S02]  /*2c10*/  USEL UR7, URZ, 0x1, UP0 ;  /* 0x00000001ff077887 */ /* 0x000fe40008000000 */
[----:B------:R-:W-:-:S04]  /*2c20*/  USEL UR5, UR4, URZ, UP0 ;  /* 0x000000ff04057287 */ /* 0x000fc80008000000 */
[----:B------:R-:W-:Y:S02]  /*2c30*/  LOP3.LUT R12, R12, UR7, RZ, 0x3c, !PT ;  /* 0x000000070c0c7c12 */ /* 0x000fe4000f8e3cff */
[----:B--2---:R-:W-:-:S04]  /*2c40*/  SHF.L.U32 R4, R10, 0x1f, RZ ;  /* 0x0000001f0a047819 */ /* 0x004fc800000006ff */
[----:B------:R-:W2:Y:S02]  /*2c50*/  SYNCS.PHASECHK.TRANS64.TRYWAIT P1, [R2+URZ+0x60], R4 ;  /* 0x00006004020075a7 */ /* 0x000ea400080211ff */
[----:B--2---:R-:W-:Y:S05]  /*2c60*/  @!P1 BRA `(.L_x_49) ;  /* 0x0000004c00f09947 */ /* 0x004fea0003800000 */
.L_x_122:
[C---:B--2---:R-:W-:Y:S01]  /*2c70*/  LEA R4, R11.reuse, UR6, 0x4 ;  /* 0x000000060b047c11 */ /* 0x044fe2000f8e20ff */
[----:B------:R-:W-:Y:S01]  /*2c80*/  VIADD R2, R2, 0x70 ;  /* 0x0000007002027836 */ /* 0x000fe20000000000 */
[----:B------:R-:W-:Y:S01]  /*2c90*/  SEL R8, R8, RZ, P0 ;  /* 0x000000ff08087207 */ /* 0x000fe20000000000 */
[----:B------:R-:W-:-:S03]  /*2ca0*/  VIADD R11, R11, 0x1 ;  /* 0x000000010b0b7836 */ /* 0x000fc60000000000 */
[----:B------:R-:W2:Y:S01]  /*2cb0*/  LDS.128 R4, [R4+0xf0] ;  /* 0x0000f00004047984 */ /* 0x000ea20000000c00 */
[----:B------:R-:W-:Y:S02]  /*2cc0*/  PRMT R2, RZ, 0x654, R2 ;  /* 0x00000654ff027816 */ /* 0x000fe40000000002 */
[C---:B------:R-:W-:Y:S01]  /*2cd0*/  ISETP.NE.AND P1, PT, R11.reuse, 0x2, PT ;  /* 0x000000020b00780c */ /* 0x040fe20003f25270 */
[----:B------:R-:W-:Y:S01]  /*2ce0*/  @!PT LDS RZ, [RZ] ;  /* 0x00000000fffff984 */ /* 0x000fe20000000800 */
[----:B------:R-:W-:Y:S01]  /*2cf0*/  @!PT LDS RZ, [RZ] ;  /* 0x00000000fffff984 */ /* 0x000fe20000000800 */
[----:B------:R-:W-:Y:S01]  /*2d00*/  @!PT LDS RZ, [RZ] ;  /* 0x00000000fffff984 */ /* 0x000fe20000000800 */
[----:B------:R-:W-:Y:S01]  /*2d10*/  @!PT LDS RZ, [RZ] ;  /* 0x00000000fffff984 */ /* 0x000fe20000000800 */
[----:B------:R3:W-:Y:S06]  /*2d20*/  MEMBAR.ALL.CTA ;  /* 0x0000000000007992 */ /* 0x0007ec0000008000 */
[----:B---3--:R-:W3:Y:S01]  /*2d30*/  FENCE.VIEW.ASYNC.S ;  /* 0x00000000000073c6 */ /* 0x008ee20000000000 */
[----:B------:R-:W-:Y:S01]  /*2d40*/  SEL R11, R11, RZ, P1 ;  /* 0x000000ff0b0b7207 */ /* 0x000fe20000800000 */
[----:B---3--:R3:W-:Y:S01]  /*2d50*/  SYNCS.ARRIVE.TRANS64.RED.A1T0 RZ, [R2+URZ], RZ ;  /* 0x000000ff02ff79a7 */ /* 0x0087e200081004ff */
[----:B--2---:R-:W-:-:S02]  /*2d60*/  LOP3.LUT P3, RZ, R6, 0x1, RZ, 0xc0, !PT ;  /* 0x0000000106ff7812 */ /* 0x004fc4000786c0ff */
[----:B------:R-:W-:-:S04]  /*2d70*/  SEL R4, RZ, 0x1, P1 ;  /* 0x00000001ff047807 */ /* 0x000fc80000800000 */
[----:B------:R-:W-:Y:S02]  /*2d80*/  LOP3.LUT R10, R10, R4, RZ, 0x3c, !PT ;  /* 0x000000040a0a7212 */ /* 0x000fe400078e3cff */
[----:B---3--:R-:W-:-:S04]  /*2d90*/  SEL R2, RZ, 0x1, P0 ;  /* 0x00000001ff027807 */ /* 0x008fc80000000000 */
[----:B------:R-:W-:Y:S01]  /*2da0*/  LOP3.LUT R9, R9, R2, RZ, 0x3c, !PT ;  /* 0x0000000209097212 */ /* 0x000fe200078e3cff */
[----:B------:R-:W-:Y:S06]  /*2db0*/  @P3 BRA `(.L_x_50) ;  /* 0xfffffffc002c3947 */ /* 0x000fec000383ffff */
[----:B------:R-:W-:Y:S01]  /*2dc0*/  ULEA UR4, UR5, UR6, 0x3 ;  /* 0x0000000605047291 */ /* 0x000fe2000f8e18ff */
[----:B------:R-:W-:-:S08]  /*2dd0*/  SHF.L.U32 R2, R12, 0x1f, RZ ;  /* 0x0000001f0c027819 */ /* 0x000fd000000006ff */
[----:B------:R-:W2:Y:S02]  /*2de0*/  SYNCS.PHASECHK.TRANS64 P0, [UR4+0x70], R2 ;  /* 0x00007002ff0075a7 */ /* 0x000ea40008001004 */
[----:B--2---:R-:W-:Y:S05]  /*2df0*/  @P0 BRA `(.L_x_51) ;  /* 0x0000000000080947 */ /* 0x004fea0003800000 */
[----:B------:R-:W2:Y:S02]  /*2e00*/  SYNCS.PHASECHK.TRANS64.TRYWAIT P0, [UR4+0x70], R2 ;  /* 0x00007002ff0075a7 */ /* 0x000ea40008001104 */
[----:B--2---:R-:W-:Y:S05]  /*2e10*/  @!P0 BRA `(.L_x_52) ;  /* 0x0000004c00988947 */ /* 0x004fea0003800000 */
.L_x_51:
[----:B------:R-:W-:-:S04]  /*2e20*/  UIADD3 UR7, UPT, UPT, UR5, 0x1, URZ ;  /* 0x0000000105077890 */ /* 0x000fc8000fffe0ff */
[----:B------:R-:W-:-:S04]  /*2e30*/  UISETP.NE.AND UP0, UPT, UR7, 0x2, UPT ;  /* 0x000000020700788c */ /* 0x000fc8000bf05270 */
[----:B------:R-:W-:Y:S02]  /*2e40*/  USEL UR8, URZ, 0x1, UP0 ;  /* 0x00000001ff087887 */ /* 0x000fe40008000000 */
[----:B------:R-:W-:-:S04]  /*2e50*/  USEL UR7, UR7, URZ, UP0 ;  /* 0x000000ff07077287 */ /* 0x000fc80008000000 */
[----:B------:R-:W-:Y:S01]  /*2e60*/  ULEA UR7, UR7, UR6, 0x3 ;  /* 0x0000000607077291 */ /* 0x000fe2000f8e18ff */
[----:B--2---:R-:W-:-:S04]  /*2e70*/  LOP3.LUT R2, R12, UR8, RZ, 0x3c, !PT ;  /* 0x000000080c027c12 */ /* 0x004fc8000f8e3cff */
[----:B------:R-:W-:-:S04]  /*2e80*/  SHF.L.U32 R0, R2, 0x1f, RZ ;  /* 0x0000001f02007819 */ /* 0x000fc800000006ff */
[----:B------:R-:W2:Y:S02]  /*2e90*/  SYNCS.PHASECHK.TRANS64 P0, [UR7+0x70], R0 ;  /* 0x00007000ff0075a7 */ /* 0x000ea40008001007 */
[----:B-12---:R-:W-:Y:S05]  /*2ea0*/  @P0 EXIT ;  /* 0x000000000000094d */ /* 0x006fea0003800000 */
[----:B------:R-:W-:Y:S02]  /*2eb0*/  SHF.L.U32 R2, R2, 0x1f, RZ ;  /* 0x0000001f02027819 */ /* 0x000fe400000006ff */
[----:B------:R-:W-:-:S07]  /*2ec0*/  MOV R0, UR7 ;  /* 0x0000000700007c02 */ /* 0x000fce0008000f00 */
.L_x_53:
[----:B-1----:R1:W2:Y:S02]  /*2ed0*/  SYNCS.PHASECHK.TRANS64.TRYWAIT P0, [R0+URZ+0x70], R2 ;  /* 0x00007002000075a7 */ /* 0x0022a400080011ff */
[----:B--2---:R-:W-:Y:S05]  /*2ee0*/  @!P0 NANOSLEEP.SYNCS 0x989680 ;  /* 0x009896800000895d */ /* 0x004fea0003900000 */
[----:B------:R-:W2:Y:S02]  /*2ef0*/  @!P0 SYNCS.PHASECHK.TRANS64 P0, [R0+URZ+0x70], R2 ;  /* 0x00007002000085a7 */ /* 0x000ea400080010ff */
[----:B--2---:R-:W-:Y:S05]  /*2f00*/  @P0 EXIT ;  /* 0x000000000000094d */ /* 0x004fea0003800000 */
[----:B------:R-:W-:Y:S05]  /*2f10*/  BRA `(.L_x_53) ;  /* 0xfffffffc00ec7947 */ /* 0x000fea000383ffff */
.L_x_46:
[----:B------:R-:W-:Y:S05]  /*2f20*/  BRA.U UP4, `(.L_x_54) ;  /* 0x0000000d04d47547 */ /* 0x000fea000b800000 */
[----:B------:R-:W-:Y:S01]  /*2f30*/  UMOV UR4, 0x40 ;  /* 0x0000004000047882 */ /* 0x000fe20000000000 */
[----:B------:R-:W-:Y:S01]  /*2f40*/  NOP ;  /* 0x0000000000007918 */ /* 0x000fe20000000000 */
[----:B------:R-:W-:Y:S01]  /*2f50*/  ULEA UR5, UR45, UR4, 0x18 ;  /* 0x000000042d057291 */ /* 0x000fe2000f8ec0ff */
[----:B------:R-:W-:Y:S02]  /*2f60*/  UMOV UR6, 0x400 ;  /* 0x0000040000067882 */ /* 0x000fe40000000000 */
[----:B------:R-:W-:-:S06]  /*2f70*/  ULEA UR6, UR45, UR6, 0x18 ;  /* 0x000000062d067291 */ /* 0x000fcc000f8ec0ff */
[----:B------:R-:W2:Y:S02]  /*2f80*/  LDS.U8 R0, [UR5+0x1c] ;  /* 0x00001c05ff007984 */ /* 0x000ea40008000000 */
[----:B--2---:R-:W-:-:S13]  /*2f90*/  ISETP.NE.AND P0, PT, R0, RZ, PT ;  /* 0x000000ff0000720c */ /* 0x004fda0003f05270 */
[----:B------:R-:W-:Y:S05]  /*2fa0*/  @P0 BRA `(.L_x_55) ;  /* 0x0000000000580947 */ /* 0x000fea0003800000 */
[----:B------:R-:W-:-:S13]  /*2fb0*/  ELECT P0, URZ, PT ;  /* 0x0000000000ff782f */ /* 0x000fda0003800000 */
[----:B------:R-:W-:Y:S05]  /*2fc0*/  @!P0 BRA `(.L_x_56) ;  /* 0x0000000000608947 */ /* 0x000fea0003800000 */
[----:B------:R-:W-:Y:S01]  /*2fd0*/  UMOV UR4, 0x10 ;  /* 0x0000001000047882 */ /* 0x000fe20000000000 */
[----:B------:R-:W-:Y:S01]  /*2fe0*/  HFMA2 R0, -RZ, RZ, 0, 5.9604644775390625e-08 ;  /* 0x00000001ff007431 */ /* 0x000fe200000001ff */
[----:B------:R-:W-:-:S03]  /*2ff0*/  MOV R3, 0xffff ;  /* 0x0000ffff00037802 */ /* 0x000fc60000000f00 */
[----:B------:R-:W-:Y:S04]  /*3000*/  DEPBAR.LE SB2, 0x36 ;  /* 0x0000ad800000791a */ /* 0x000fe80000000000 */
[----:B------:R-:W2:Y:S02]  /*3010*/  UTCATOMSWS.FIND_AND_SET.ALIGN UP0, UR4, UR4 ;  /* 0x00000004000475e3 */ /* 0x000ea40008000800 */
[----:B--2---:R-:W-:Y:S01]  /*3020*/  MOV R4, UR4 ;  /* 0x0000000400047c02 */ /* 0x004fe20008000f00 */
[----:B------:R-:W-:Y:S06]  /*3030*/  BRA.U UP0, `(.L_x_57) ;  /* 0x0000000100187547 */ /* 0x000fec000b800000 */
.L_x_58:
[----:B------:R-:W-:Y:S05]  /*3040*/  NANOSLEEP 0x64 ;  /* 0x000000640000795d */ /* 0x000fea0003800000 */
[----:B------:R-:W-:-:S05]  /*3050*/  UMOV UR4, 0x10 ;  /* 0x0000001000047882 */ /* 0x000fca0000000000 */
[----:B------:R-:W-:Y:S04]  /*3060*/  DEPBAR.LE SB2, 0x36 ;  /* 0x0000ad800000791a */ /* 0x000fe80000000000 */
[----:B------:R-:W2:Y:S02]  /*3070*/  UTCATOMSWS.FIND_AND_SET.ALIGN UP0, UR4, UR4 ;  /* 0x00000004000475e3 */ /* 0x000ea40008000800 */
[----:B--2---:R-:W-:Y:S01]  /*3080*/  MOV R4, UR4 ;  /* 0x0000000400047c02 */ /* 0x004fe20008000f00 */
[----:B------:R-:W-:Y:S05]  /*3090*/  BRA.U !UP0, `(.L_x_58) ;  /* 0xfffffffd08e87547 */ /* 0x000fea000b83ffff */
.L_x_57:
[-C--:B------:R-:W-:Y:S02]  /*30a0*/  SHF.L.U32 R3, R3, R4.reuse, RZ ;  /* 0x0000000403037219 */ /* 0x080fe400000006ff */
[----:B------:R-:W-:Y:S01]  /*30b0*/  SHF.L.U32 R0, R0, R4, RZ ;  /* 0x0000000400007219 */ /* 0x000fe200000006ff */
[----:B------:R-:W-:Y:S02]  /*30c0*/  IMAD.SHL.U32 R4, R4, 0x20, RZ ;  /* 0x0000002004047824 */ /* 0x000fe400078e00ff */
[----:B------:R2:W-:Y:S04]  /*30d0*/  ATOMS.OR RZ, [UR5+0x14], R3 ;  /* 0x00001403ffff798c */ /* 0x0005e8000b000005 */
[----:B------:R2:W-:Y:S04]  /*30e0*/  ATOMS.OR RZ, [UR5+0x18], R0 ;  /* 0x00001800ffff798c */ /* 0x0005e8000b000005 */
[----:B------:R2:W-:Y:S01]  /*30f0*/  STS [UR6+0x110], R4 ;  /* 0x00011004ff007988 */ /* 0x0005e20008000806 */
[----:B------:R-:W-:Y:S05]  /*3100*/  BRA `(.L_x_56) ;  /* 0x0000000000107947 */ /* 0x000fea0003800000 */
.L_x_55:
[----:B------:R-:W-:Y:S02]  /*3110*/  MOV R0, 0xffffffff ;  /* 0xffffffff00007802 */ /* 0x000fe40000000f00 */
[----:B------:R-:W-:-:S03]  /*3120*/  MOV R4, 0x3150 ;  /* 0x0000315000047802 */ /* 0x000fc60000000f00 */
[----:B------:R2:W-:Y:S04]  /*3130*/  STS [UR6+0x110], R0 ;  /* 0x00011000ff007988 */ /* 0x0005e80008000806 */
[----:B-12--5:R-:W-:Y:S05]  /*3140*/  CALL.REL.NOINC `($__internal_1_$__cuda_sm10x_tcgen05_guardrail_trap_phase_invalid_during_alloc) ;  /* 0x0000005000587944 */ /* 0x026fea0003c00000 */
.L_x_56:
[----:B------:R-:W-:Y:S05]  /*3150*/  WARPSYNC.ALL ;  /* 0x0000000000007948 */ /* 0x000fea0003800000 */
[----:B------:R-:W3:Y:S01]  /*3160*/  S2UR UR4, SR_CgaCtaId ;  /* 0x00000000000479c3 */ /* 0x000ee20000008800 */
[----:B------:R-:W-:Y:S01]  /*3170*/  UMOV UR26, 0x400 ;  /* 0x00000400001a7882 */ /* 0x000fe20000000000 */
[----:B------:R-:W-:-:S06]  /*3180*/  NOP ;  /* 0x0000000000007918 */ /* 0x000fcc0000000000 */
[----:B------:R-:W-:Y:S06]  /*3190*/  BAR.ARV 0x6, 0xa0 ;  /* 0x0182800000007b1d */ /* 0x000fec0000002000 */
[----:B------:R-:W4:Y:S01]  /*31a0*/  LDCU UR5, c[0x0][0x38c] ;  /* 0x00007180ff0577ac */ /* 0x000f220008000800 */
[----:B------:R-:W-:Y:S01]  /*31b0*/  LOP3.LUT R2, R2, 0xffff, RZ, 0xc0, !PT ;  /* 0x0000ffff02027812 */ /* 0x000fe200078ec0ff */
[----:B------:R-:W-:Y:S01]  /*31c0*/  IMAD.MOV.U32 R11, RZ, RZ, 0x1 ;  /* 0x00000001ff0b7424 */ /* 0x000fe200078e00ff */
[----:B------:R-:W-:Y:S01]  /*31d0*/  CS2R R8, SRZ ;  /* 0x0000000000087805 */ /* 0x000fe2000001ff00 */
[----:B------:R-:W1:Y:S01]  /*31e0*/  LDCU UR7, c[0x0][0x38c] ;  /* 0x00007180ff0777ac */ /* 0x000e620008000800 */
[----:B------:R-:W-:Y:S01]  /*31f0*/  R2UR UR27, R2 ;  /* 0x00000000021b72ca */ /* 0x000fe200000e0000 */
[----:B------:R-:W-:Y:S01]  /*3200*/  IMAD.MOV.U32 R10, RZ, RZ, RZ ;  /* 0x000000ffff0a7224 */ /* 0x000fe200078e00ff */
[----:B------:R-:W-:Y:S01]  /*3210*/  UMOV UR30, URZ ;  /* 0x000000ff001e7c82 */ /* 0x000fe20008000000 */
[----:B------:R-:W-:Y:S01]  /*3220*/  UMOV UR24, URZ ;  /* 0x000000ff00187c82 */ /* 0x000fe20008000000 */
[----:B---3--:R-:W-:Y:S01]  /*3230*/  ULEA UR26, UR4, UR26, 0x18 ;  /* 0x0000001a041a7291 */ /* 0x008fe2000f8ec0ff */
[----:B------:R-:W-:Y:S01]  /*3240*/  UMOV UR38, 0x0 ;  /* 0x0000000000267882 */ /* 0x000fe20000000000 */
[----:B------:R-:W-:-:S02]  /*3250*/  UMOV UR39, 0x42004a0 ;  /* 0x042004a000277882 */ /* 0x000fc40000000000 */
[----:B------:R-:W-:Y:S02]  /*3260*/  UIADD3 UR4, UPT, UPT, UR26, 0x4400, URZ ;  /* 0x000044001a047890 */ /* 0x000fe4000fffe0ff */
[----:B------:R-:W-:Y:S02]  /*3270*/  UIADD3 UR6, UPT, UPT, UR26, 0xa400, URZ ;  /* 0x0000a4001a067890 */ /* 0x000fe4000fffe0ff */
[----:B----4-:R-:W-:Y:S01]  /*3280*/  UIADD3 UR5, UPT, UPT, UR5, 0x7f, URZ ;  /* 0x0000007f05057890 */ /* 0x010fe2000fffe0ff */
[----:B--2---:R-:W2:Y:S01]  /*3290*/  LDS R0, [UR26+0x110] ;  /* 0x0001101aff007984 */ /* 0x004ea20008000800 */
[----:B-1----:R-:W-:Y:S01]  /*32a0*/  UMOV UR36, 0x0 ;  /* 0x0000000000247882 */ /* 0x002fe20000000000 */
[----:B------:R-:W-:Y:S01]  /*32b0*/  UMOV UR37, 0x42004a0 ;  /* 0x042004a000257882 */ /* 0x000fe20000000000 */
[----:B------:R-:W-:Y:S02]  /*32c0*/  USHF.R.S32.HI UR40, URZ, 0x1f, UR5 ;  /* 0x0000001fff287899 */ /* 0x000fe40008011405 */
[----:B------:R-:W-:-:S02]  /*32d0*/  UISETP.GE.AND UP4, UPT, UR7, 0x1, UPT ;  /* 0x000000010700788c */ /* 0x000fc4000bf86270 */
[----:B------:R-:W-:Y:S02]  /*32e0*/  ULEA.HI UR40, UR40, UR5, URZ, 0x7 ;  /* 0x0000000528287291 */ /* 0x000fe4000f8f38ff */
[----:B------:R-:W-:Y:S02]  /*32f0*/  USHF.R.U32.HI UR5, URZ, 0x4, UR4 ;  /* 0x00000004ff057899 */ /* 0x000fe40008011604 */
[----:B------:R-:W-:Y:S02]  /*3300*/  USHF.R.S32.HI UR40, URZ, 0x7, UR40 ;  /* 0x00000007ff287899 */ /* 0x000fe40008011428 */
[----:B------:R-:W-:Y:S02]  /*3310*/  USHF.R.U32.HI UR4, URZ, 0x4, UR6 ;  /* 0x00000004ff047899 */ /* 0x000fe40008011606 */
[----:B------:R-:W-:Y:S02]  /*3320*/  UISETP.LT.AND UP0, UPT, UR40, 0x1, UPT ;  /* 0x000000012800788c */ /* 0x000fe4000bf01270 */
[----:B------:R-:W-:-:S02]  /*3330*/  ULOP3.LUT UR5, UR5, 0x3fff, URZ, 0xc0, !UPT ;  /* 0x00003fff05057892 */ /* 0x000fc4000f8ec0ff */
[----:B------:R-:W-:Y:S02]  /*3340*/  ULOP3.LUT UR4, UR4, 0x3fff, URZ, 0xc0, !UPT ;  /* 0x00003fff04047892 */ /* 0x000fe4000f8ec0ff */
[----:B------:R-:W-:Y:S02]  /*3350*/  USEL UR41, UR40, 0x1, !UP0 ;  /* 0x0000000128297887 */ /* 0x000fe4000c000000 */
[----:B------:R-:W-:Y:S02]  /*3360*/  ULOP3.LUT UR28, UR5, 0x10000, URZ, 0xfc, !UPT ;  /* 0x00010000051c7892 */ /* 0x000fe4000f8efcff */
[----:B------:R-:W-:Y:S02]  /*3370*/  ULOP3.LUT UR29, UR4, 0x10000, URZ, 0xfc, !UPT ;  /* 0x00010000041d7892 */ /* 0x000fe4000f8efcff */
[----:B------:R-:W-:Y:S01]  /*3380*/  UIADD3 UR41, UPT, UPT, -UR41, URZ, URZ ;  /* 0x000000ff29297290 */ /* 0x000fe2000fffe1ff */
[----:B------:R-:W-:Y:S01]  /*3390*/  UMOV UR34, 0x0 ;  /* 0x0000000000227882 */ /* 0x000fe20000000000 */
[----:B------:R-:W-:Y:S01]  /*33a0*/  UMOV UR35, 0x42004a0 ;  /* 0x042004a000237882 */ /* 0x000fe20000000000 */
[----:B------:R-:W-:Y:S01]  /*33b0*/  UMOV UR32, 0x0 ;  /* 0x0000000000207882 */ /* 0x000fe20000000000 */
[----:B------:R-:W-:Y:S01]  /*33c0*/  UMOV UR33, 0x42004a0 ;  /* 0x042004a000217882 */ /* 0x000fe20000000000 */
[----:B--2---:R-:W-:-:S15]  /*33d0*/  R2UR UR42, R0 ;  /* 0x00000000002a72ca */ /* 0x004fde00000e0000 */
.L_x_65:
[----:B------:R-:W-:Y:S02]  /*33e0*/  LEA R0, R10, UR26, 0x3 ;  /* 0x0000001a0a007c11 */ /* 0x000fe4000f8e18ff */
[----:B------:R-:W-:Y:S02]  /*33f0*/  SHF.L.U32 R2, R9, 0x1f, RZ ;  /* 0x0000001f09027819 */ /* 0x000fe400000006ff */
[----:B------:R-:W-:Y:S01]  /*3400*/  PLOP3.LUT P0, PT, PT, PT, UP4, 0x80, 0x8 ;  /* 0x000000000008781c */ /* 0x000fe20003f0f048 */
[----:B------:R-:W-:Y:S01]  /*3410*/  VIADD R3, R0, 0x70 ;  /* 0x0000007000037836 */ /* 0x000fe20000000000 */
[----:B-1----:R-:W1:Y:S02]  /*3420*/  SYNCS.PHASECHK.TRANS64.TRYWAIT P1, [R0+URZ+0x60], R2 ;  /* 0x00006002000075a7 */ /* 0x002e6400080211ff */
[----:B-1-3--:R-:W-:Y:S09]  /*3430*/  @!P1 BRA `(.L_x_59) ;  /* 0x0000004800289947 */ /* 0x00aff20003800000 */
.L_x_124:
[----:B------:R-:W-:Y:S01]  /*3440*/  LEA R4, R10, UR26, 0x4 ;  /* 0x0000001a0a047c11 */ /* 0x000fe2000f8e20ff */
[----:B------:R-:W-:Y:S01]  /*3450*/  @UP4 ULEA UR4, UR24, UR26, 0x3 ;  /* 0x0000001a18044291 */ /* 0x000fe2000f8e18ff */
[----:B------:R-:W-:Y:S01]  /*3460*/  PLOP3.LUT P2, PT, PT, PT, PT, 0x80, 0x8 ;  /* 0x000000000008781c */ /* 0x000fe20003f4f070 */
[----:B------:R-:W-:Y:S01]  /*3470*/  ULEA UR31, UR30, UR26, 0x3 ;  /* 0x0000001a1e1f7291 */ /* 0x000fe2000f8e18ff */
[----:B------:R-:W-:Y:S02]  /*3480*/  PRMT R3, RZ, 0x654, R3 ;  /* 0x00000654ff037816 */ /* 0x000fe40000000003 */
[----:B------:R-:W2:Y:S01]  /*3490*/  LDS.128 R4, [R4+0xf0] ;  /* 0x0000f00004047984 */ /* 0x000ea20000000c00 */
[----:B-1----:R-:W-:Y:S02]  /*34a0*/  @P0 SHF.L.U32 R2, R8, 0x1f, RZ ;  /* 0x0000001f08020819 */ /* 0x002fe400000006ff */
[----:B------:R-:W-:Y:S01]  /*34b0*/  SHF.L.U32 R0, R11, 0x1f, RZ ;  /* 0x0000001f0b007819 */ /* 0x000fe200000006ff */
[----:B------:R-:W-:Y:S01]  /*34c0*/  @!PT LDS RZ, [RZ] ;  /* 0x00000000fffff984 */ /* 0x000fe20000000800 */
[----:B------:R-:W-:Y:S01]  /*34d0*/  @!PT LDS RZ, [RZ] ;  /* 0x00000000fffff984 */ /* 0x000fe20000000800 */
[----:B------:R-:W-:Y:S01]  /*34e0*/  @!PT LDS RZ, [RZ] ;  /* 0x00000000fffff984 */ /* 0x000fe20000000800 */
[----:B------:R-:W-:Y:S01]  /*34f0*/  @!PT LDS RZ, [RZ] ;  /* 0x00000000fffff984 */ /* 0x000fe20000000800 */
[----:B------:R1:W-:Y:S06]  /*3500*/  MEMBAR.ALL.CTA ;  /* 0x0000000000007992 */ /* 0x0003ec0000008000 */
[----:B-1----:R-:W1:Y:S02]  /*3510*/  FENCE.VIEW.ASYNC.S ;  /* 0x00000000000073c6 */ /* 0x002e640000000000 */
[----:B-1----:R1:W-:Y:S01]  /*3520*/  SYNCS.ARRIVE.TRANS64.RED.A1T0 RZ, [R3+URZ], RZ ;  /* 0x000000ff03ff79a7 */ /* 0x0023e200081004ff */
[----:B------:R1:W3:Y:S01]  /*3530*/  @P0 SYNCS.PHASECHK.TRANS64.TRYWAIT P2, [UR4], R2 ;  /* 0x00000002ff0005a7 */ /* 0x0002e20008041104 */
[----:B------:R-:W-:Y:S01]  /*3540*/  ULEA.HI UR4, UR30, UR30, URZ, 0x1 ;  /* 0x0000001e1e047291 */ /* 0x000fe2000f8f08ff */
[----:B--2---:R-:W-:-:S03]  /*3550*/  LOP3.LUT P1, RZ, R6, 0x1, RZ, 0xc0, !PT ;  /* 0x0000000106ff7812 */ /* 0x004fc6000782c0ff */
[----:B------:R-:W-:Y:S02]  /*3560*/  USHF.L.U32 UR11, UR4, 0x6, URZ ;  /* 0x00000006040b7899 */ /* 0x000fe400080006ff */
[----:B------:R-:W-:Y:S02]  /*3570*/  ULOP3.LUT UR4, UR4, 0xffe, URZ, 0xc0, !UPT ;  /* 0x00000ffe04047892 */ /* 0x000fe4000f8ec0ff */
[----:B------:R-:W-:Y:S02]  /*3580*/  ULOP3.LUT UR11, UR11, 0xffffff80, URZ, 0xc0, !UPT ;  /* 0xffffff800b0b7892 */ /* 0x000fe4000f8ec0ff */
[----:B------:R-:W-:Y:S02]  /*3590*/  UIADD3 UR4, UPT, UPT, -UR4, UR30, URZ ;  /* 0x0000001e04047290 */ /* 0x000fe4000fffe1ff */
[----:B------:R-:W-:Y:S01]  /*35a0*/  UIADD3 UR11, UPT, UPT, UR42, UR11, URZ ;  /* 0x0000000b2a0b7290 */ /* 0x000fe2000fffe0ff */
[----:B------:R-:W2:Y:S03]  /*35b0*/  SYNCS.PHASECHK.TRANS64.TRYWAIT P0, [UR31+0xa0], R0 ;  /* 0x0000a000ff0075a7 */ /* 0x000ea6000800111f */
[----:B------:R-:W-:Y:S01]  /*35c0*/  ULEA UR11, UR4, UR11, 0x14 ;  /* 0x0000000b040b7291 */ /* 0x000fe2000f8ea0ff */
[----:B-123--:R-:W-:Y:S11]  /*35d0*/  @!P0 BRA `(.L_x_60) ;  /* 0x0000004400d48947 */ /* 0x00eff60003800000 */
.L_x_126:
[----:B------:R-:W-:Y:S01]  /*35e0*/  IADD3 R10, PT, PT, R10, 0x1, RZ ;  /* 0x000000010a0a7810 */ /* 0x000fe20007ffe0ff */
[----:B------:R-:W-:Y:S06]  /*35f0*/  BRA.U !UP4, `(.L_x_61) ;  /* 0x000000010cc07547 */ /* 0x000fec000b800000 */
[----:B------:R-:W-:Y:S01]  /*3600*/  UPLOP3.LUT UP2, UPT, UPT, UPT, UPT, 0x40, 0x4 ;  /* 0x000000000004789c */ /* 0x000fe20003f4e870 */
[----:B------:R-:W-:Y:S01]  /*3610*/  UMOV UR23, UR41 ;  /* 0x0000002900177c82 */ /* 0x000fe20008000000 */
[----:B------:R-:W-:Y:S01]  /*3620*/  UMOV UR22, UR40 ;  /* 0x0000002800167c82 */ /* 0x000fe20008000000 */
[----:B------:R-:W-:-:S08]  /*3630*/  UMOV UR10, UR24 ;  /* 0x00000018000a7c82 */ /* 0x000fd00008000000 */
.L_x_64:
[----:B------:R-:W-:Y:S02]  /*3640*/  UIADD3 UR23, UPT, UPT, UR23, 0x1, URZ ;  /* 0x0000000117177890 */ /* 0x000fe4000fffe0ff */
[----:B--2---:R-:W-:Y:S02]  /*3650*/  ULEA UR5, UR10, UR26, 0x3 ;  /* 0x0000001a0a057291 */ /* 0x004fe4000f8e18ff */
[----:B------:R-:W-:Y:S01]  /*3660*/  UISETP.NE.AND UP3, UPT, UR23, URZ, UPT ;  /* 0x000000ff1700728c */ /* 0x000fe2000bf65270 */
[----:B---3--:R-:W-:Y:S10]  /*3670*/  @P2 BRA `(.L_x_62) ;  /* 0x00000000000c2947 */ /* 0x008ff40003800000 */
[----:B-1----:R-:W-:Y:S04]  /*3680*/  SHF.L.U32 R2, R8, 0x1f, RZ ;  /* 0x0000001f08027819 */ /* 0x002fe800000006ff */
[----:B------:R-:W1:Y:S02]  /*3690*/  SYNCS.PHASECHK.TRANS64.TRYWAIT P0, [UR5], R2 ;  /* 0x00000002ff0075a7 */ /* 0x000e640008001105 */
[----:B-1----:R-:W-:Y:S05]  /*36a0*/  @!P0 BRA `(.L_x_63) ;  /* 0x0000004400b88947 */ /* 0x002fea0003800000 */
.L_x_62:
[----:B------:R-:W-:Y:S01]  /*36b0*/  UISETP.NE.AND UP0, UPT, UR22, 0x1, UPT ;  /* 0x000000011600788c */ /* 0x000fe2000bf05270 */
[----:B------:R-:W-:Y:S01]  /*36c0*/  PLOP3.LUT P2, PT, PT, PT, PT, 0x80, 0x8 ;  /* 0x000000000008781c */ /* 0x000fe20003f4f070 */
[----:B------:R-:W-:Y:S02]  /*36d0*/  UIADD3 UR4, UPT, UPT, UR10, 0x1, URZ ;  /* 0x000000010a047890 */ /* 0x000fe4000fffe0ff */
[----:B------:R-:W-:Y:S02]  /*36e0*/  UIADD3 UR25, UPT, UPT, UR5, 0x18, URZ ;  /* 0x0000001805197890 */ /* 0x000fe4000fffe0ff */
[----:B------:R-:W-:Y:S01]  /*36f0*/  UISETP.NE.AND UP1, UPT, UR4, 0x3, UPT ;  /* 0x000000030400788c */ /* 0x000fe2000bf25270 */
[----:B------:R-:W-:Y:S01]  /*3700*/  PLOP3.LUT P0, PT, PT, PT, UP0, 0x80, 0x8 ;  /* 0x000000000008781c */ /* 0x000fe20003f0f008 */
[----:B------:R-:W-:Y:S02]  /*3710*/  UIADD3 UR22, UPT, UPT, UR22, -0x1, URZ ;  /* 0xffffffff16167890 */ /* 0x000fe4000fffe0ff */
[----:B------:R-:W-:Y:S02]  /*3720*/  USEL UR6, URZ, 0x1, UP1 ;  /* 0x00000001ff067887 */ /* 0x000fe40008800000 */
[----:B------:R-:W-:Y:S01]  /*3730*/  USEL UR24, UR4, URZ, UP1 ;  /* 0x000000ff04187287 */ /* 0x000fe20008800000 */
[----:B------:R-:W-:Y:S01]  /*3740*/  UMOV UR7, 0x40004040 ;  /* 0x4000404000077882 */ /* 0x000fe20000000000 */
[----:B------:R-:W-:Y:S02]  /*3750*/  UMOV UR5, 0x40004040 ;  /* 0x4000404000057882 */ /* 0x000fe40000000000 */
[----:B------:R-:W-:Y:S01]  /*3760*/  @UP0 ULEA UR4, UR24, UR26, 0x3 ;  /* 0x0000001a18040291 */ /* 0x000fe2000f8e18ff */
[----:B------:R-:W-:Y:S01]  /*3770*/  LOP3.LUT R8, R8, UR6, RZ, 0x3c, !PT ;  /* 0x0000000608087c12 */ /* 0x000fe2000f8e3cff */
[----:B------:R-:W-:Y:S01]  /*3780*/  ULEA UR6, UR10, UR29, 0xa ;  /* 0x0000001d0a067291 */ /* 0x000fe2000f8e50ff */
[----:B------:R-:W-:Y:S02]  /*3790*/  UMOV UR21, 0x40004040 ;  /* 0x4000404000157882 */ /* 0x000fe40000000000 */
[----:B-1----:R-:W-:Y:S01]  /*37a0*/  @P0 SHF.L.U32 R0, R8, 0x1f, RZ ;  /* 0x0000001f08000819 */ /* 0x002fe200000006ff */
[----:B------:R-:W-:Y:S02]  /*37b0*/  UIADD3 UR20, UPT, UPT, UR6, 0x2, URZ ;  /* 0x0000000206147890 */ /* 0x000fe4000fffe0ff */
[----:B------:R-:W-:Y:S01]  /*37c0*/  UIADD3 UR16, UPT, UPT, UR6, 0x4, URZ ;  /* 0x0000000406107890 */ /* 0x000fe2000fffe0ff */
[----:B------:R2:W3:Y:S01]  /*37d0*/  @P0 SYNCS.PHASECHK.TRANS64.TRYWAIT P2, [UR4], R0 ;  /* 0x00000000ff0005a7 */ /* 0x0004e20008041104 */
[----:B------:R-:W-:Y:S02]  /*37e0*/  ULEA UR4, UR10, UR28, 0x9 ;  /* 0x0000001c0a047291 */ /* 0x000fe4000f8e48ff */
[----:B------:R-:W-:Y:S02]  /*37f0*/  UIADD3 UR12, UPT, UPT, UR6, 0x6, URZ ;  /* 0x00000006060c7890 */ /* 0x000fe4000fffe0ff */
[----:B------:R-:W-:Y:S02]  /*3800*/  UIADD3 UR18, UPT, UPT, UR4, 0x2, URZ ;  /* 0x0000000204127890 */ /* 0x000fe4000fffe0ff */
[----:B------:R-:W-:Y:S02]  /*3810*/  UIADD3 UR14, UPT, UPT, UR4, 0x4, URZ ;  /* 0x00000004040e7890 */ /* 0x000fe4000fffe0ff */
[----:B------:R-:W-:Y:S01]  /*3820*/  UIADD3 UR8, UPT, UPT, UR4, 0x6, URZ ;  /* 0x0000000604087890 */ /* 0x000fe2000fffe0ff */
[----:B------:R2:W-:Y:S01]  /*3830*/  UTCIMMA gdesc[UR4], gdesc[UR6], tmem[UR11], tmem[UR38], idesc[UR39], UP2 ;  /* 0x00ff2606040075ea */ /* 0x0005e2000900010b */
[----:B------:R-:W-:Y:S01]  /*3840*/  UPLOP3.LUT UP2, UPT, UPT, UPT, UPT, 0x80, 0x8 ;  /* 0x000000000008789c */ /* 0x000fe20003f4f070 */
[----:B------:R-:W-:Y:S01]  /*3850*/  UMOV UR19, 0x40004040 ;  /* 0x4000404000137882 */ /* 0x000fe20000000000 */
[----:B------:R-:W-:Y:S01]  /*3860*/  UMOV UR17, 0x40004040 ;  /* 0x4000404000117882 */ /* 0x000fe20000000000 */
[----:B------:R2:W-:Y:S01]  /*3870*/  UTCIMMA gdesc[UR18], gdesc[UR20], tmem[UR11], tmem[UR36], idesc[UR37], UPT ;  /* 0x00ff2414120075ea */ /* 0x0005e2000b80010b */
[----:B------:R-:W-:Y:S01]  /*3880*/  UMOV UR15, 0x40004040 ;  /* 0x40004040000f7882 */ /* 0x000fe20000000000 */
[----:B------:R-:W-:Y:S01]  /*3890*/  UMOV UR13, 0x40004040 ;  /* 0x40004040000d7882 */ /* 0x000fe20000000000 */
[----:B------:R-:W-:Y:S01]  /*38a0*/  UMOV UR9, 0x40004040 ;  /* 0x4000404000097882 */ /* 0x000fe20000000000 */
[----:B------:R2:W-:Y:S01]  /*38b0*/  UTCIMMA gdesc[UR14], gdesc[UR16], tmem[UR11], tmem[UR34], idesc[UR35], UPT ;  /* 0x00ff22100e0075ea */ /* 0x0005e2000b80010b */
[----:B------:R2:W-:Y:S01]  /*38c0*/  UTCIMMA gdesc[UR8], gdesc[UR12], tmem[UR11], tmem[UR32], idesc[UR33], UPT ;  /* 0x00ff200c080075ea */ /* 0x0005e2000b80010b */
[----:B------:R2:W-:Y:S01]  /*38d0*/  UTCBAR.MULTICAST [UR25], URZ, UR27 ;  /* 0x000000ff190073e9 */ /* 0x0005e2000800081b */
[----:B------:R-:W-:Y:S01]  /*38e0*/  UMOV UR10, UR24 ;  /* 0x00000018000a7c82 */ /* 0x000fe20008000000 */
[----:B------:R-:W-:Y:S05]  /*38f0*/  BRA.U UP3, `(.L_x_64) ;  /* 0xfffffffd03507547 */ /* 0x000fea000b83ffff */
.L_x_61:
[----:B--2---:R-:W-:Y:S01]  /*3900*/  UIADD3 UR4, UPT, UPT, UR30, 0x1, URZ ;  /* 0x000000011e047890 */ /* 0x004fe2000fffe0ff */
[C---:B------:R-:W-:Y:S01]  /*3910*/  ISETP.NE.AND P0, PT, R10.reuse, 0x2, PT ;  /* 0x000000020a00780c */ /* 0x040fe20003f05270 */
[----:B------:R-:W-:Y:S02]  /*3920*/  UIADD3 UR5, UPT, UPT, UR31, 0x80, URZ ;  /* 0x000000801f057890 */ /* 0x000fe4000fffe0ff */
[----:B------:R-:W-:Y:S01]  /*3930*/  UISETP.NE.AND UP0, UPT, UR4, 0x4, UPT ;  /* 0x000000040400788c */ /* 0x000fe2000bf05270 */
[----:B-1----:R-:W-:Y:S02]  /*3940*/  SEL R0, RZ, 0x1, P0 ;  /* 0x00000001ff007807 */ /* 0x002fe40000000000 */
[----:B------:R-:W-:Y:S01]  /*3950*/  SEL R10, R10, RZ, P0 ;  /* 0x000000ff0a0a7207 */ /* 0x000fe20000000000 */
[----:B------:R-:W-:Y:S01]  /*3960*/  USEL UR6, URZ, 0x1, UP0 ;  /* 0x00000001ff067887 */ /* 0x000fe20008000000 */
[----:B------:R-:W-:Y:S01]  /*3970*/  LOP3.LUT R9, R9, R0, RZ, 0x3c, !PT ;  /* 0x0000000009097212 */ /* 0x000fe200078e3cff */
[----:B------:R-:W-:Y:S01]  /*3980*/  USEL UR30, UR4, URZ, UP0 ;  /* 0x000000ff041e7287 */ /* 0x000fe20008000000 */
[----:B------:R1:W-:Y:S03]  /*3990*/  UTCBAR [UR5], URZ ;  /* 0x000000ff050073e9 */ /* 0x0003e600080000ff */
[----:B------:R-:W-:Y:S01]  /*39a0*/  LOP3.LUT R11, R11, UR6, RZ, 0x3c, !PT ;  /* 0x000000060b0b7c12 */ /* 0x000fe2000f8e3cff */
[----:B------:R-:W-:Y:S07]  /*39b0*/  @P1 BRA `(.L_x_65) ;  /* 0xfffffff800881947 */ /* 0x000fee000383ffff */
[----:B------:R-:W2:Y:S01]  /*39c0*/  S2UR UR8, SR_CgaCtaId ;  /* 0x00000000000879c3 */ /* 0x000ea20000008800 */
[----:B------:R-:W-:Y:S01]  /*39d0*/  ELECT P0, URZ, PT ;  /* 0x0000000000ff782f */ /* 0x000fe20003800000 */
[----:B------:R-:W-:Y:S01]  /*39e0*/  IMAD.MOV.U32 R0, RZ, RZ, 0x1 ;  /* 0x00000001ff007424 */ /* 0x000fe200078e00ff */
[----:B------:R-:W-:Y:S01]  /*39f0*/  UIADD3 UR26, UPT, UPT, UR26, 0xa0, URZ ;  /* 0x000000a01a1a7890 */ /* 0x000fe2000fffe0ff */
[----:B------:R-:W-:Y:S01]  /*3a00*/  SHF.L.U32 R2, R11, 0x1f, RZ ;  /* 0x0000001f0b027819 */ /* 0x000fe200000006ff */
[----:B------:R-:W-:-:S03]  /*3a10*/  UMOV UR4, 0x40 ;  /* 0x0000004000047882 */ /* 0x000fc60000000000 */
[----:B------:R-:W-:Y:S01]  /*3a20*/  UVIRTCOUNT.DEALLOC.SMPOOL 0x80 ;  /* 0x000000800000784c */ /* 0x000fe20000000000 */
[----:B--2---:R-:W-:Y:S02]  /*3a30*/  ULEA UR8, UR8, UR4, 0x18 ;  /* 0x0000000408087291 */ /* 0x004fe4000f8ec0ff */
[----:B------:R-:W-:-:S07]  /*3a40*/  ULEA UR4, UR30, UR26, 0x3 ;  /* 0x0000001a1e047291 */ /* 0x000fce000f8e18ff */
[----:B------:R2:W-:Y:S02]  /*3a50*/  @P0 STS.U8 [UR8+0x1c], R0 ;  /* 0x00001c00ff000988 */ /* 0x0005e40008000008 */
[----:B------:R-:W4:Y:S02]  /*3a60*/  SYNCS.PHASECHK.TRANS64.TRYWAIT P0, [UR4], R2 ;  /* 0x00000002ff0075a7 */ /* 0x000f240008001104 */
[----:B--2-4-:R-:W-:Y:S05]  /*3a70*/  @!P0 BRA `(.L_x_66) ;  /* 0x0000004000dc8947 */ /* 0x014fea0003800000 */
.L_x_129:
[----:B------:R-:W-:-:S04]  /*3a80*/  UIADD3 UR4, UPT, UPT, UR30, 0x1, URZ ;  /* 0x000000011e047890 */ /* 0x000fc8000fffe0ff */
[----:B------:R-:W-:-:S04]  /*3a90*/  UISETP.NE.AND UP0, UPT, UR4, 0x4, UPT ;  /* 0x000000040400788c */ /* 0x000fc8000bf05270 */
[----:B------:R-:W-:Y:S02]  /*3aa0*/  USEL UR6, URZ, 0x1, UP0 ;  /* 0x00000001ff067887 */ /* 0x000fe40008000000 */
[----:B------:R-:W-:-:S04]  /*3ab0*/  USEL UR4, UR4, URZ, UP0 ;  /* 0x000000ff04047287 */ /* 0x000fc80008000000 */
[----:B-1----:R-:W-:Y:S01]  /*3ac0*/  ULEA UR5, UR4, UR26, 0x3 ;  /* 0x0000001a04057291 */ /* 0x002fe2000f8e18ff */
[----:B--2---:R-:W-:-:S04]  /*3ad0*/  LOP3.LUT R2, R11, UR6, RZ, 0x3c, !PT ;  /* 0x000000060b027c12 */ /* 0x004fc8000f8e3cff */
[----:B------:R-:W-:-:S04]  /*3ae0*/  SHF.L.U32 R3, R2, 0x1f, RZ ;  /* 0x0000001f02037819 */ /* 0x000fc800000006ff */
[----:B------:R-:W1:Y:S02]  /*3af0*/  SYNCS.PHASECHK.TRANS64.TRYWAIT P0, [UR5], R3 ;  /* 0x00000003ff0075a7 */ /* 0x000e640008001105 */
[----:B-1----:R-:W-:Y:S05]  /*3b00*/  @!P0 BRA `(.L_x_67) ;  /* 0x0000004000d08947 */ /* 0x002fea0003800000 */
.L_x_131:
        /* <DEDUP_REMOVED lines=9> */
.L_x_133:
[----:B------:R-:W-:-:S04]  /*3ba0*/  UIADD3 UR4, UPT, UPT, UR4, 0x1, URZ ;  /* 0x0000000104047890 */ /* 0x000fc8000fffe0ff */
[----:B------:R-:W-:-:S04]  /*3bb0*/  UISETP.NE.AND UP0, UPT, UR4, 0x4, UPT ;  /* 0x000000040400788c */ /* 0x000fc8000bf05270 */
[----:B------:R-:W-:Y:S02]  /*3bc0*/  USEL UR5, URZ, 0x1, UP0 ;  /* 0x00000001ff057887 */ /* 0x000fe40008000000 */
[----:B------:R-:W-:-:S04]  /*3bd0*/  USEL UR4, UR4, URZ, UP0 ;  /* 0x000000ff04047287 */ /* 0x000fc80008000000 */
[----:B------:R-:W-:Y:S01]  /*3be0*/  ULEA UR4, UR4, UR26, 0x3 ;  /* 0x0000001a04047291 */ /* 0x000fe2000f8e18ff */
[----:B------:R-:W-:-:S04]  /*3bf0*/  LOP3.LUT R2, R2, UR5, RZ, 0x3c, !PT ;  /* 0x0000000502027c12 */ /* 0x000fc8000f8e3cff */
[----:B------:R-:W-:-:S04]  /*3c00*/  SHF.L.U32 R2, R2, 0x1f, RZ ;  /* 0x0000001f02027819 */ /* 0x000fc800000006ff */
[----:B------:R-:W2:Y:S02]  /*3c10*/  SYNCS.PHASECHK.TRANS64.TRYWAIT P0, [UR4], R2 ;  /* 0x00000002ff0075a7 */ /* 0x000ea40008001104 */
[----:B--2---:R-:W-:Y:S05]  /*3c20*/  @!P0 BRA `(.L_x_69) ;  /* 0x0000004000b88947 */ /* 0x004fea0003800000 */
.L_x_135:
[----:B------:R-:W-:Y:S01]  /*3c30*/  NOP ;  /* 0x0000000000007918 */ /* 0x000fe20000000000 */
[----:B-1----:R-:W1:Y:S01]  /*3c40*/  LDS R0, [UR8+0x14] ;  /* 0x00001408ff007984 */ /* 0x002e620008000800 */
[----:B------:R-:W-:Y:S01]  /*3c50*/  ULOP3.LUT UR4, UR42, 0xffff, URZ, 0xc0, !UPT ;  /* 0x0000ffff2a047892 */ /* 0x000fe2000f8ec0ff */
[----:B------:R-:W-:Y:S01]  /*3c60*/  UMOV UR5, 0xffff ;  /* 0x0000ffff00057882 */ /* 0x000fe20000000000 */
[----:B------:R-:W-:Y:S02]  /*3c70*/  UMOV UR6, 0x1 ;  /* 0x0000000100067882 */ /* 0x000fe40000000000 */
[----:B------:R-:W-:-:S04]  /*3c80*/  USHF.R.U32.HI UR4, URZ, 0x5, UR4 ;  /* 0x00000005ff047899 */ /* 0x000fc80008011604 */
[----:B------:R-:W-:Y:S02]  /*3c90*/  USHF.L.U32 UR5, UR5, UR4, URZ ;  /* 0x0000000405057299 */ /* 0x000fe400080006ff */
[----:B------:R-:W-:-:S04]  /*3ca0*/  USHF.L.U32 UR4, UR6, UR4, URZ ;  /* 0x0000000406047299 */ /* 0x000fc800080006ff */
[----:B-1----:R-:W-:-:S04]  /*3cb0*/  LOP3.LUT R0, R0, UR5, RZ, 0xc0, !PT ;  /* 0x0000000500007c12 */ /* 0x002fc8000f8ec0ff */
[----:B------:R-:W-:-:S13]  /*3cc0*/  ISETP.NE.AND P0, PT, R0, UR5, PT ;  /* 0x0000000500007c0c */ /* 0x000fda000bf05270 */
[----:B------:R-:W-:Y:S05]  /*3cd0*/  @P0 BRA `(.L_x_70) ;  /* 0x0000000000580947 */ /* 0x000fea0003800000 */
[----:B------:R-:W1:Y:S02]  /*3ce0*/  LDS R0, [UR8+0x18] ;  /* 0x00001808ff007984 */ /* 0x000e640008000800 */
[----:B-1----:R-:W-:-:S04]  /*3cf0*/  LOP3.LUT R0, R0, UR4, RZ, 0xc0, !PT ;  /* 0x0000000400007c12 */ /* 0x002fc8000f8ec0ff */
[----:B------:R-:W-:-:S13]  /*3d00*/  ISETP.NE.AND P0, PT, R0, UR4, PT ;  /* 0x0000000400007c0c */ /* 0x000fda000bf05270 */
[----:B------:R-:W-:Y:S05]  /*3d10*/  @P0 BRA `(.L_x_71) ;  /* 0x00000000003c0947 */ /* 0x000fea0003800000 */
[----:B------:R-:W1:Y:S01]  /*3d20*/  S2R R2, SR_LANEID ;  /* 0x0000000000027919 */ /* 0x000e620000000000 */
[----:B------:R-:W-:-:S06]  /*3d30*/  ULOP3.LUT UR5, URZ, UR5, URZ, 0x33, !UPT ;  /* 0x00000005ff057292 */ /* 0x000fcc000f8e33ff */
[----:B------:R-:W-:-:S04]  /*3d40*/  IMAD.U32 R0, RZ, RZ, UR5 ;  /* 0x00000005ff007e24 */ /* 0x000fc8000f8e00ff */
[----:B------:R2:W4:Y:S02]  /*3d50*/  REDUX UR7, R0 ;  /* 0x00000000000773c4 */ /* 0x0005240000000000 */
[----:B------:R1:W-:Y:S01]  /*3d60*/  UTCATOMSWS.AND URZ, UR5 ;  /* 0x0000000500ff79e3 */ /* 0x0003e20008000000 */
[----:B--2---:R-:W-:Y:S01]  /*3d70*/  LOP3.LUT R0, RZ, UR4, RZ, 0x33, !PT ;  /* 0x00000004ff007c12 */ /* 0x004fe2000f8e33ff */
[----:B------:R-:W-:Y:S02]  /*3d80*/  VOTEU.ANY UR4, UPT, PT ;  /* 0x0000000000047886 */ /* 0x000fe400038e0100 */
[----:B------:R-:W-:Y:S02]  /*3d90*/  UFLO.U32 UR4, UR4 ;  /* 0x00000004000472bd */ /* 0x000fe400080e0000 */
[----:B------:R-:W2:Y:S04]  /*3da0*/  REDUX UR6, R0 ;  /* 0x00000000000673c4 */ /* 0x000ea80000000000 */
[----:B-1----:R-:W-:-:S02]  /*3db0*/  ISETP.EQ.U32.AND P0, PT, R2, UR4, PT ;  /* 0x0000000402007c0c */ /* 0x002fc4000bf02070 */
[----:B----4-:R-:W-:-:S11]  /*3dc0*/  MOV R2, UR7 ;  /* 0x0000000700027c02 */ /* 0x010fd60008000f00 */
[----:B------:R1:W-:Y:S01]  /*3dd0*/  @P0 ATOMS.AND RZ, [UR8+0x14], R2 ;  /* 0x00001402ffff098c */ /* 0x0003e2000a800008 */
[----:B--2---:R-:W-:-:S05]  /*3de0*/  IMAD.U32 R0, RZ, RZ, UR6 ;  /* 0x00000006ff007e24 */ /* 0x004fca000f8e00ff */
[----:B------:R1:W-:Y:S01]  /*3df0*/  @P0 ATOMS.AND RZ, [UR8+0x18], R0 ;  /* 0x00001800ffff098c */ /* 0x0003e2000a800008 */
[----:B------:R-:W-:Y:S05]  /*3e00*/  BRA `(.L_x_72) ;  /* 0x0000000000147947 */ /* 0x000fea0003800000 */
.L_x_71:
[----:B------:R-:W-:Y:S02]  /*3e10*/  MOV R2, 0x3e30 ;  /* 0x00003e3000027802 */ /* 0x000fe40000000f00 */
[----:B---3-5:R-:W-:Y:S05]  /*3e20*/  CALL.REL.NOINC `($__internal_0_$__cuda_sm10x_tcgen05_guardrail_trap_col_being_dealloced_not_returned_by_alloc) ;  /* 0x0000004400147944 */ /* 0x028fea0003c00000 */
[----:B------:R-:W-:Y:S05]  /*3e30*/  BRA `(.L_x_72) ;  /* 0x0000000000087947 */ /* 0x000fea0003800000 */
.L_x_70:
[----:B------:R-:W-:Y:S02]  /*3e40*/  MOV R2, 0x3e60 ;  /* 0x00003e6000027802 */ /* 0x000fe40000000f00 */
[----:B---3-5:R-:W-:Y:S05]  /*3e50*/  CALL.REL.NOINC `($__internal_2_$__cuda_sm10x_tcgen05_guardrail_trap_unallocated_columns_being_dealloced) ;  /* 0x0000004400207944 */ /* 0x028fea0003c00000 */
.L_x_72:
[----:B------:R-:W-:Y:S01]  /*3e60*/  NOP ;  /* 0x0000000000007918 */ /* 0x000fe20000000000 */
[----:B------:R-:W-:Y:S05]  /*3e70*/  EXIT ;  /* 0x000000000000794d */ /* 0x000fea0003800000 */
.L_x_54:
[----:B------:R-:W-:-:S09]  /*3e80*/  UISETP.NE.OR UP0, UPT, UR17, 0x3, !UP3 ;  /* 0x000000031100788c */ /* 0x000fd2000df05670 */
[----:B------:R-:W-:Y:S05]  /*3e90*/  BRA.U UP0, `(.L_x_73) ;  /* 0x0000000d00807547 */ /* 0x000fea000b800000 */
[----:B------:R-:W2:Y:S01]  /*3ea0*/  LDCU UR32, c[0x0][0x370] ;  /* 0x00006e00ff2077ac */ /* 0x000ea20008000800 */
[----:B------:R-:W3:Y:S01]  /*3eb0*/  LDC.64 R16, c[0x0][0x348] ;  /* 0x0000d200ff107b82 */ /* 0x000ee20000000a00 */
[----:B------:R-:W-:Y:S02]  /*3ec0*/  HFMA2 R13, -RZ, RZ, 0, 0 ;  /* 0x00000000ff0d7431 */ /* 0x000fe400000001ff */
[----:B------:R-:W-:Y:S01]  /*3ed0*/  IMAD.MOV.U32 R15, RZ, RZ, 0x1 ;  /* 0x00000001ff0f7424 */ /* 0x000fe200078e00ff */
[----:B------:R-:W2:Y:S01]  /*3ee0*/  LDCU.128 UR28, c[0x0][0xb10] ;  /* 0x00016200ff1c77ac */ /* 0x000ea20008000c00 */
[----:B------:R-:W-:Y:S01]  /*3ef0*/  IMAD.MOV.U32 R14, RZ, RZ, RZ ;  /* 0x000000ffff0e7224 */ /* 0x000fe200078e00ff */
[----:B------:R-:W-:Y:S01]  /*3f00*/  MOV R7, 0x1000 ;  /* 0x0000100000077802 */ /* 0x000fe20000000f00 */
[----:B------:R-:W4:Y:S01]  /*3f10*/  LDCU UR27, c[0x0][0x374] ;  /* 0x00006e80ff1b77ac */ /* 0x000f220008000800 */
[----:B------:R-:W1:Y:S01]  /*3f20*/  LDC.64 R2, c[0x0][0x888] ;  /* 0x00022200ff027b82 */ /* 0x000e620000000a00 */
[----:B------:R-:W4:Y:S01]  /*3f30*/  LDCU UR15, c[0x0][0xb0c] ;  /* 0x00016180ff0f77ac */ /* 0x000f220008000800 */
[----:B------:R-:W3:Y:S06]  /*3f40*/  LDCU UR38, c[0x0][0xb20] ;  /* 0x00016400ff2677ac */ /* 0x000eec0008000800 */
[----:B------:R-:W1:Y:S01]  /*3f50*/  LDC.64 R4, c[0x0][0x890] ;  /* 0x00022400ff047b82 */ /* 0x000e620000000a00 */
[----:B------:R-:W3:Y:S01]  /*3f60*/  LDCU UR4, c[0x0][0xb30] ;  /* 0x00016600ff0477ac */ /* 0x000ee20008000800 */
[----:B------:R-:W-:Y:S01]  /*3f70*/  UMOV UR21, 0x400 ;  /* 0x0000040000157882 */ /* 0x000fe20000000000 */
[----:B--2---:R-:W-:-:S02]  /*3f80*/  UIMAD.WIDE.U32 UR6, UR32, UR28, URZ ;  /* 0x0000001c200672a5 */ /* 0x004fc4000f8e00ff */
[----:B----4-:R-:W-:Y:S02]  /*3f90*/  UIMAD.WIDE.U32 UR8, UR27, UR31, URZ ;  /* 0x0000001f1b0872a5 */ /* 0x010fe4000f8e00ff */
[----:B------:R-:W-:Y:S02]  /*3fa0*/  ULEA UR21, UR45, UR21, 0x18 ;  /* 0x000000152d157291 */ /* 0x000fe4000f8ec0ff */
[----:B------:R-:W-:Y:S02]  /*3fb0*/  UPLOP3.LUT UP3, UPT, UPT, UPT, UPT, 0x40, 0x4 ;  /* 0x000000000004789c */ /* 0x000fe40003f6e870 */
[----:B------:R-:W-:Y:S01]  /*3fc0*/  UIADD3 UR33, UPT, UPT, UR21, 0x38, URZ ;  /* 0x0000003815217890 */ /* 0x000fe2000fffe0ff */
[----:B------:R-:W-:Y:S01]  /*3fd0*/  UMOV UR6, UR7 ;  /* 0x0000000700067c82 */ /* 0x000fe20008000000 */
[----:B------:R-:W-:Y:S01]  /*3fe0*/  UMOV UR34, UR9 ;  /* 0x0000000900227c82 */ /* 0x000fe20008000000 */
[----:B------:R-:W-:Y:S02]  /*3ff0*/  UISETP.GE.AND UP0, UPT, UR42, 0x1, UPT ;  /* 0x000000012a00788c */ /* 0x000fe4000bf06270 */
[----:B------:R-:W-:Y:S01]  /*4000*/  UISETP.NE.AND UP4, UPT, UR42, 0x1, UPT ;  /* 0x000000012a00788c */ /* 0x000fe2000bf85270 */
[----:B------:R-:W2:Y:S01]  /*4010*/  LDCU.64 UR22, c[0x0][0xb28] ;  /* 0x00016500ff1677ac */ /* 0x000ea20008000a00 */
[----:B------:R-:W-:-:S02]  /*4020*/  UISETP.NE.AND UP6, UPT, UR15, 0x1, UPT ;  /* 0x000000010f00788c */ /* 0x000fc4000bfc5270 */
[----:B------:R-:W-:Y:S02]  /*4030*/  UISETP.NE.AND UP5, UPT, UR30, 0x1, UPT ;  /* 0x000000011e00788c */ /* 0x000fe4000bfa5270 */
[----:B------:R-:W-:Y:S02]  /*4040*/  UIADD3 UR17, UPT, UPT, UR21, 0x30, URZ ;  /* 0x0000003015117890 */ /* 0x000fe4000fffe0ff */
[----:B------:R-:W-:Y:S02]  /*4050*/  UPRMT UR33, UR45, 0x654, UR33 ;  /* 0x000006542d217896 */ /* 0x000fe40008000021 */
[----:B------:R-:W-:Y:S02]  /*4060*/  USHF.R.U32.HI UR35, URZ, UR29, UR6 ;  /* 0x0000001dff237299 */ /* 0x000fe40008011606 */
[----:B---3--:R-:W-:Y:S02]  /*4070*/  USHF.R.U32.HI UR34, URZ, UR38, UR34 ;  /* 0x00000026ff227299 */ /* 0x008fe40008011622 */
[----:B------:R-:W-:-:S11]  /*4080*/  UISETP.NE.AND UP2, UPT, UR4, 0x1, UPT ;  /* 0x000000010400788c */ /* 0x000fd6000bf45270 */
.L_x_82:
[C---:B------:R-:W-:Y:S02]  /*4090*/  LEA R12, R14.reuse, UR21, 0x3 ;  /* 0x000000150e0c7c11 */ /* 0x040fe4000f8e18ff */
[----:B------:R-:W-:Y:S02]  /*40a0*/  SHF.L.U32 R0, R13, 0x1f, RZ ;  /* 0x0000001f0d007819 */ /* 0x000fe400000006ff */
[----:B------:R-:W-:Y:S02]  /*40b0*/  LEA R8, R14, UR21, 0x4 ;  /* 0x000000150e087c11 */ /* 0x000fe4000f8e20ff */
[----:B---3--:R-:W3:Y:S02]  /*40c0*/  SYNCS.PHASECHK.TRANS64.TRYWAIT P0, [R12+URZ+0x60], R0 ;  /* 0x000060000c0075a7 */ /* 0x008ee400080011ff */
[----:B---3--:R-:W-:Y:S05]  /*40d0*/  @!P0 BRA `(.L_x_74) ;  /* 0x0000003c00a48947 */ /* 0x008fea0003800000 */
.L_x_136:
[----:B------:R-:W4:Y:S01]  /*40e0*/  LDS.128 R8, [R8+0xf0] ;  /* 0x0000f00008087984 */ /* 0x000f220000000c00 */
[----:B------:R-:W-:Y:S01]  /*40f0*/  UISETP.GE.AND UP0, UPT, UR42, 0x1, UPT ;  /* 0x000000012a00788c */ /* 0x000fe2000bf06270 */
[----:B------:R-:W-:Y:S01]  /*4100*/  @!PT LDS RZ, [RZ] ;  /* 0x00000000fffff984 */ /* 0x000fe20000000800 */
[----:B------:R-:W-:Y:S01]  /*4110*/  @!PT LDS RZ, [RZ] ;  /* 0x00000000fffff984 */ /* 0x000fe20000000800 */
[----:B------:R-:W-:Y:S01]  /*4120*/  @!PT LDS RZ, [RZ] ;  /* 0x00000000fffff984 */ /* 0x000fe20000000800 */
[----:B------:R-:W-:Y:S01]  /*4130*/  @!PT LDS RZ, [RZ] ;  /* 0x00000000fffff984 */ /* 0x000fe20000000800 */
[----:B------:R1:W-:Y:S06]  /*4140*/  MEMBAR.ALL.CTA ;  /* 0x0000000000007992 */ /* 0x0003ec0000008000 */
[----:B-1----:R-:W1:Y:S01]  /*4150*/  FENCE.VIEW.ASYNC.S ;  /* 0x00000000000073c6 */ /* 0x002e620000000000 */
[----:B----4-:R-:W-:Y:S11]  /*4160*/  LOP3.LUT P0, RZ, R10, 0x1, RZ, 0xc0, !PT ;  /* 0x000000010aff7812 */ /* 0x010ff6000780c0ff */
[----:B------:R-:W-:Y:S02]  /*4170*/  @!UPT UIADD3 URZ, UPT, UPT, URZ, URZ, URZ ;  /* 0x000000fffffff290 */ /* 0x000fe4000fffe0ff */
[----:B-1----:R-:W-:Y:S01]  /*4180*/  VOTEU.ANY UP1, P0 ;  /* 0x0000000000ff7886 */ /* 0x002fe20000020100 */
[----:B------:R-:W-:Y:S11]  /*4190*/  PLOP3.LUT P0, PT, PT, PT, UP1, 0x80, 0x8 ;  /* 0x000000000008781c */ /* 0x000ff60003f0f018 */
[----:B------:R-:W-:Y:S02]  /*41a0*/  @!UPT UIADD3 URZ, UPT, UPT, URZ, URZ, URZ ;  /* 0x000000fffffff290 */ /* 0x000fe4000fffe0ff */
[----:B---3--:R-:W-:Y:S02]  /*41b0*/  @P0 SHF.R.U32.HI R0, RZ, 0x10, R9 ;  /* 0x00000010ff000819 */ /* 0x008fe40000011609 */
[----:B------:R-:W-:Y:S02]  /*41c0*/  @P0 MOV R6, R8 ;  /* 0x0000000800060202 */ /* 0x000fe40000000f00 */
[----:B------:R-:W-:Y:S01]  /*41d0*/  @P0 R2UR UR4, R0 ;  /* 0x00000000000402ca */ /* 0x000fe200000e0000 */
[----:B------:R-:W-:Y:S01]  /*41e0*/  VIADD R0, R12, 0x70 ;  /* 0x000000700c007836 */ /* 0x000fe20000000000 */
[----:B------:R-:W-:Y:S02]  /*41f0*/  @P0 LOP3.LUT R8, R9, 0xffff, RZ, 0xc0, !PT ;  /* 0x0000ffff09080812 */ /* 0x000fe400078ec0ff */
[----:B------:R-:W-:Y:S02]  /*4200*/  @P0 R2UR UR6, R6 ;  /* 0x00000000060602ca */ /* 0x000fe400000e0000 */
[----:B------:R-:W-:Y:S02]  /*4210*/  PRMT R0, RZ, 0x654, R0 ;  /* 0x00000654ff007816 */ /* 0x000fe40000000000 */
[----:B------:R-:W-:Y:S02]  /*4220*/  @P0 R2UR UR5, R8 ;  /* 0x00000000080502ca */ /* 0x000fe400000e0000 */
[----:B------:R1:W-:Y:S03]  /*4230*/  SYNCS.ARRIVE.TRANS64.RED.A1T0 RZ, [R0+URZ], RZ ;  /* 0x000000ff00ff79a7 */ /* 0x0003e600081004ff */
[----:B------:R-:W-:Y:S04]  /*4240*/  @UP1 UMOV UR26, UR4 ;  /* 0x00000004001a1c82 */ /* 0x000fe80008000000 */
[----:B------:R-:W-:Y:S04]  /*4250*/  @UP1 UMOV UR14, UR6 ;  /* 0x00000006000e1c82 */ /* 0x000fe80008000000 */
[----:B------:R-:W-:Y:S01]  /*4260*/  @UP1 UMOV UR13, UR5 ;  /* 0x00000005000d1c82 */ /* 0x000fe20008000000 */
[----:B------:R-:W-:Y:S05]  /*4270*/  BRA.U !UP0, `(.L_x_75) ;  /* 0x0000000108a47547 */ /* 0x000fea000b800000 */
[----:B------:R-:W-:Y:S02]  /*4280*/  UIMAD.WIDE.U32 UR8, UR13, UR31, URZ ;  /* 0x0000001f0d0872a5 */ /* 0x000fe4000f8e00ff */
[----:B------:R-:W-:Y:S02]  /*4290*/  UIMAD.WIDE.U32 UR10, UR14, UR28, URZ ;  /* 0x0000001c0e0a72a5 */ /* 0x000fe4000f8e00ff */
[----:B------:R-:W-:Y:S02]  /*42a0*/  USEL UR4, UR27, UR34, !UP5 ;  /* 0x000000221b047287 */ /* 0x000fe4000e800000 */
[----:B------:R-:W-:Y:S02]  /*42b0*/  USEL UR7, UR32, UR35, !UP6 ;  /* 0x0000002320077287 */ /* 0x000fe4000f000000 */
[----:B--2---:R-:W-:Y:S02]  /*42c0*/  UIMAD.WIDE.U32 UR18, UR4, UR22, URZ ;  /* 0x00000016041272a5 */ /* 0x004fe4000f8e00ff */
[----:B------:R-:W-:Y:S01]  /*42d0*/  UIMAD.WIDE.U32 UR24, UR7, UR22, URZ ;  /* 0x00000016071872a5 */ /* 0x000fe2000f8e00ff */
[----:B------:R-:W-:Y:S02]  /*42e0*/  UMOV UR5, UR9 ;  /* 0x0000000900057c82 */ /* 0x000fe40008000000 */
[----:B------:R-:W-:Y:S03]  /*42f0*/  USHF.R.U32.HI UR6, URZ, UR38, UR5 ;  /* 0x00000026ff067299 */ /* 0x000fe60008011605 */
[----:B------:R-:W-:Y:S01]  /*4300*/  UMOV UR5, UR11 ;  /* 0x0000000b00057c82 */ /* 0x000fe20008000000 */
[----:B------:R-:W-:Y:S02]  /*4310*/  USEL UR6, UR13, UR6, !UP5 ;  /* 0x000000060d067287 */ /* 0x000fe4000e800000 */
[----:B------:R-:W-:Y:S02]  /*4320*/  USHF.R.U32.HI UR8, URZ, UR29, UR5 ;  /* 0x0000001dff087299 */ /* 0x000fe40008011605 */
[----:B------:R-:W-:Y:S01]  /*4330*/  UIMAD.WIDE.U32 UR10, UR6, UR22, URZ ;  /* 0x00000016060a72a5 */ /* 0x000fe2000f8e00ff */
[----:B------:R-:W-:Y:S02]  /*4340*/  UMOV UR5, UR19 ;  /* 0x0000001300057c82 */ /* 0x000fe40008000000 */
[----:B------:R-:W-:Y:S03]  /*4350*/  @UP4 USHF.R.U32.HI UR4, URZ, UR23, UR5 ;  /* 0x00000017ff044299 */ /* 0x000fe60008011605 */
[----:B------:R-:W-:Y:S01]  /*4360*/  UMOV UR5, UR25 ;  /* 0x0000001900057c82 */ /* 0x000fe20008000000 */
[----:B------:R-:W-:Y:S02]  /*4370*/  UIMAD UR4, UR42, UR4, URZ ;  /* 0x000000042a0472a4 */ /* 0x000fe4000f8e02ff */
[----:B------:R-:W-:Y:S02]  /*4380*/  @UP4 USHF.R.U32.HI UR7, URZ, UR23, UR5 ;  /* 0x00000017ff074299 */ /* 0x000fe40008011605 */
[----:B------:R-:W-:Y:S02]  /*4390*/  USEL UR5, UR14, UR8, !UP6 ;  /* 0x000000080e057287 */ /* 0x000fe4000f000000 */
[----:B------:R-:W-:Y:S02]  /*43a0*/  UIMAD UR8, UR42, UR7, URZ ;  /* 0x000000072a0872a4 */ /* 0x000fe4000f8e02ff */
[----:B------:R-:W-:Y:S03]  /*43b0*/  UISETP.GE.AND UP0, UPT, UR6, UR4, UPT ;  /* 0x000000040600728c */ /* 0x000fe6000bf06270 */
[----:B------:R-:W-:Y:S01]  /*43c0*/  UMOV UR4, UR11 ;  /* 0x0000000b00047c82 */ /* 0x000fe20008000000 */
[----:B------:R-:W-:Y:S02]  /*43d0*/  UISETP.GE.OR UP0, UPT, UR5, UR8, UP0 ;  /* 0x000000080500728c */ /* 0x000fe40008706670 */
[----:B------:R-:W-:Y:S02]  /*43e0*/  USHF.R.U32.HI UR4, URZ, UR23, UR4 ;  /* 0x00000017ff047299 */ /* 0x000fe40008011604 */
[----:B------:R-:W-:Y:S02]  /*43f0*/  UIMAD.WIDE.U32 UR8, UR5, UR22, URZ ;  /* 0x00000016050872a5 */ /* 0x000fe4000f8e00ff */
[----:B------:R-:W-:Y:S04]  /*4400*/  USEL UR10, UR6, UR4, !UP4 ;  /* 0x00000004060a7287 */ /* 0x000fe8000e000000 */
[----:B------:R-:W-:Y:S01]  /*4410*/  UIADD3 UR11, UPT, UPT, -UR10, URZ, URZ ;  /* 0x000000ff0a0b7290 */ /* 0x000fe2000fffe1ff */
[----:B------:R-:W-:Y:S02]  /*4420*/  @!UP0 UMOV UR4, UR9 ;  /* 0x0000000900048c82 */ /* 0x000fe40008000000 */
[----:B------:R-:W-:Y:S02]  /*4430*/  @!UP0 USHF.R.U32.HI UR4, URZ, UR23, UR4 ;  /* 0x00000017ff048299 */ /* 0x000fe40008011604 */
[----:B------:R-:W-:Y:S02]  /*4440*/  UIMAD UR8, UR42, UR11, UR6 ;  /* 0x0000000b2a0872a4 */ /* 0x000fe4000f8e0206 */
[----:B------:R-:W-:Y:S04]  /*4450*/  @!UP0 USEL UR4, UR5, UR4, !UP4 ;  /* 0x0000000405048287 */ /* 0x000fe8000e000000 */
[----:B------:R-:W-:Y:S02]  /*4460*/  @!UP0 UIMAD UR8, UR7, UR8, UR4 ;  /* 0x00000008070882a4 */ /* 0x000fe4000f8e0204 */
[----:B------:R-:W-:Y:S02]  /*4470*/  @!UP0 UIADD3 UR9, UPT, UPT, UR10, -UR4, URZ ;  /* 0x800000040a098290 */ /* 0x000fe4000fffe0ff */
[----:B------:R-:W-:Y:S02]  /*4480*/  UIADD3 UR4, UPT, UPT, -UR5, URZ, URZ ;  /* 0x000000ff05047290 */ /* 0x000fe4000fffe1ff */
[----:B------:R-:W-:Y:S02]  /*4490*/  UIADD3 UR7, UPT, UPT, -UR6, URZ, URZ ;  /* 0x000000ff06077290 */ /* 0x000fe4000fffe1ff */
[----:B------:R-:W-:Y:S02]  /*44a0*/  @!UP0 UIMAD UR6, UR9, UR42, UR5 ;  /* 0x0000002a090682a4 */ /* 0x000fe4000f8e0205 */
[----:B------:R-:W-:Y:S02]  /*44b0*/  UIMAD UR14, UR15, UR4, UR14 ;  /* 0x000000040f0e72a4 */ /* 0x000fe4000f8e020e */
[----:B------:R-:W-:Y:S01]  /*44c0*/  UIMAD UR13, UR30, UR7, UR13 ;  /* 0x000000071e0d72a4 */ /* 0x000fe2000f8e020d */
[----:B------:R-:W-:Y:S02]  /*44d0*/  @!UP0 UMOV UR5, UR8 ;  /* 0x0000000800058c82 */ /* 0x000fe40008000000 */
[----:B------:R-:W-:Y:S02]  /*44e0*/  UIMAD UR14, UR5, UR15, UR14 ;  /* 0x0000000f050e72a4 */ /* 0x000fe4000f8e020e */
[----:B------:R-:W-:Y:S11]  /*44f0*/  UIMAD UR13, UR6, UR30, UR13 ;  /* 0x0000001e060d72a4 */ /* 0x000ff6000f8e020d */
[----:B------:R-:W-:Y:S01]  /*4500*/  @!UPT UIADD3 URZ, UPT, UPT, URZ, URZ, URZ ;  /* 0x000000fffffff290 */ /* 0x000fe2000fffe0ff */
.L_x_75:
[----:B------:R-:W3:Y:S01]  /*4510*/  @!UP2 LDCU.128 UR8, c[0x0][0xb10] ;  /* 0x00016200ff08a7ac */ /* 0x000ee20008000c00 */
[C---:B------:R-:W-:Y:S02]  /*4520*/  ISETP.NE.U32.AND P1, PT, R4.reuse, RZ, PT ;  /* 0x000000ff0400720c */ /* 0x040fe40003f25070 */
[----:B------:R-:W-:Y:S02]  /*4530*/  ISETP.NE.U32.AND P0, PT, R4, RZ, PT ;  /* 0x000000ff0400720c */ /* 0x000fe40003f05070 */
[C---:B------:R-:W-:Y:S02]  /*4540*/  ISETP.NE.AND.EX P1, PT, R5.reuse, RZ, PT, P1 ;  /* 0x000000ff0500720c */ /* 0x040fe40003f25310 */
[----:B------:R-:W-:Y:S01]  /*4550*/  ISETP.NE.AND.EX P0, PT, R5, RZ, PT, P0 ;  /* 0x000000ff0500720c */ /* 0x000fe20003f05300 */
[----:B------:R-:W4:Y:S01]  /*4560*/  @!UP2 LDCU UR5, c[0x0][0xb0c] ;  /* 0x00016180ff05a7ac */ /* 0x000f220008000800 */
[----:B------:R-:W-:Y:S01]  /*4570*/  SHF.L.U32 R9, R15, 0x1f, RZ ;  /* 0x0000001f0f097819 */ /* 0x000fe200000006ff */
[----:B------:R-:W-:Y:S02]  /*4580*/  USHF.L.U32 UR19, UR16, 0x6, URZ ;  /* 0x0000000610137899 */ /* 0x000fe400080006ff */
[----:B------:R-:W-:Y:S02]  /*4590*/  USHF.L.U32 UR18, UR20, 0x7, URZ ;  /* 0x0000000714127899 */ /* 0x000fe400080006ff */
[----:B---3--:R-:W-:Y:S07]  /*45a0*/  UIMAD.WIDE.U32 UR6, UR14, UR8, URZ ;  /* 0x000000080e0672a5 */ /* 0x008fee000f8e00ff */
[----:B------:R-:W-:Y:S01]  /*45b0*/  @!UP2 UMOV UR4, UR7 ;  /* 0x000000070004ac82 */ /* 0x000fe20008000000 */
[----:B----4-:R-:W-:Y:S02]  /*45c0*/  @!UP2 UISETP.NE.AND UP0, UPT, UR5, 0x1, UPT ;  /* 0x000000010500a88c */ /* 0x010fe4000bf05270 */
[----:B------:R-:W-:Y:S02]  /*45d0*/  @!UP2 USHF.R.U32.HI UR4, URZ, UR9, UR4 ;  /* 0x00000009ff04a299 */ /* 0x000fe40008011604 */
[----:B------:R-:W-:Y:S02]  /*45e0*/  UIMAD.WIDE.U32 UR6, UR13, UR11, URZ ;  /* 0x0000000b0d0672a5 */ /* 0x000fe4000f8e00ff */
[----:B------:R-:W-:Y:S02]  /*45f0*/  @!UP2 USEL UR8, UR14, UR4, !UP0 ;  /* 0x000000040e08a287 */ /* 0x000fe4000c000000 */
[----:B------:R-:W-:Y:S03]  /*4600*/  @!UP2 UISETP.NE.AND UP0, UPT, UR10, 0x1, UPT ;  /* 0x000000010a00a88c */ /* 0x000fe6000bf05270 */
[----:B------:R-:W-:Y:S02]  /*4610*/  @!UP2 UMOV UR6, UR7 ;  /* 0x000000070006ac82 */ /* 0x000fe40008000000 */
[----:B------:R-:W3:Y:S02]  /*4620*/  @!UP2 LDCU UR4, c[0x0][0xb20] ;  /* 0x00016400ff04a7ac */ /* 0x000ee40008000800 */
[----:B---3--:R-:W-:Y:S04]  /*4630*/  @!UP2 USHF.R.U32.HI UR6, URZ, UR4, UR6 ;  /* 0x00000004ff06a299 */ /* 0x008fe80008011606 */
[----:B------:R-:W-:Y:S04]  /*4640*/  @!UP2 USEL UR6, UR13, UR6, !UP0 ;  /* 0x000000060d06a287 */ /* 0x000fe8000c000000 */
[----:B------:R-:W-:Y:S02]  /*4650*/  @!UP2 UIADD3 UR4, UPT, UPT, -UR8, UR6, URZ ;  /* 0x000000060804a290 */ /* 0x000fe4000fffe1ff */
[----:B------:R-:W-:Y:S02]  /*4660*/  @!UP2 UIADD3 UR6, UPT, UPT, UR8, -UR6, URZ ;  /* 0x800000060806a290 */ /* 0x000fe4000fffe0ff */
[----:B------:R-:W-:Y:S02]  /*4670*/  @!UP2 UIMAD UR14, UR4, UR5, UR14 ;  /* 0x00000005040ea2a4 */ /* 0x000fe4000f8e020e */
[----:B------:R-:W-:Y:S01]  /*4680*/  @!UP2 UIMAD UR13, UR6, UR10, UR13 ;  /* 0x0000000a060da2a4 */ /* 0x000fe2000f8e020d */
[----:B------:R-:W-:Y:S11]  /*4690*/  BRA.U UP3, `(.L_x_76) ;  /* 0x0000000103107547 */ /* 0x000ff6000b800000 */
[----:B------:R-:W-:Y:S04]  /*46a0*/  MOV R6, UR37 ;  /* 0x0000002500067c02 */ /* 0x000fe80008000f00 */
[----:B------:R-:W-:Y:S04]  /*46b0*/  SHF.L.U32 R6, R6, 0x1f, RZ ;  /* 0x0000001f06067819 */ /* 0x000fe800000006ff */
[----:B------:R-:W3:Y:S02]  /*46c0*/  SYNCS.PHASECHK.TRANS64.TRYWAIT P2, [UR21+0x58], R6 ;  /* 0x00005806ff0075a7 */ /* 0x000ee40008041115 */
[----:B---3--:R-:W-:Y:S05]  /*46d0*/  @!P2 BRA `(.L_x_77) ;  /* 0x000000380038a947 */ /* 0x008fea0003800000 */
.L_x_76:
[----:B------:R-:W-:Y:S05]  /*46e0*/  @!P1 BRA `(.L_x_78) ;  /* 0x0000000000309947 */ /* 0x000fea0003800000 */
[----:B------:R-:W-:Y:S01]  /*46f0*/  ISETP.NE.U32.AND P1, PT, R2, RZ, PT ;  /* 0x000000ff0200720c */ /* 0x000fe20003f25070 */
[----:B------:R-:W3:Y:S01]  /*4700*/  LDCU.64 UR4, c[0x0][0x358] ;  /* 0x00006b00ff0477ac */ /* 0x000ee20008000a00 */
[----:B------:R-:W-:Y:S02]  /*4710*/  IMAD.MOV.U32 R74, RZ, RZ, 0x1 ;  /* 0x00000001ff4a7424 */ /* 0x000fe400078e00ff */
[----:B------:R-:W-:Y:S11]  /*4720*/  ISETP.NE.AND.EX P1, PT, R3, RZ, PT, P1 ;  /* 0x000000ff0300720c */ /* 0x000ff60003f25310 */
[----:B------:R-:W-:Y:S02]  /*4730*/  @!UPT UIADD3 URZ, UPT, UPT, URZ, URZ, URZ ;  /* 0x000000fffffff290 */ /* 0x000fe4000fffe0ff */
[----:B------:R-:W4:Y:S01]  /*4740*/  @P1 LDC.64 R10, c[0x0][0x888] ;  /* 0x00022200ff0a1b82 */ /* 0x000f220000000a00 */
[----:B-1----:R-:W-:Y:S04]  /*4750*/  @P1 IMAD R0, R4, UR36, RZ ;  /* 0x0000002404001c24 */ /* 0x002fe8000f8e02ff */
[----:B----4-:R-:W-:Y:S04]  /*4760*/  @P1 IMAD.WIDE R10, R0, 0x4, R10 ;  /* 0x00000004000a1825 */ /* 0x010fe800078e020a */
[----:B------:R-:W-:Y:S01]  /*4770*/  HFMA2 R0, -RZ, RZ, 0, 5.9604644775390625e-08 ;  /* 0x00000001ff007431 */ /* 0x000fe200000001ff */
[----:B---3-5:R3:W5:Y:S04]  /*4780*/  @P1 LDG.E R40, desc[UR4][R10.64] ;  /* 0x000000040a281981 */ /* 0x028768000c1e1900 */
[----:B------:R-:W-:Y:S01]  /*4790*/  @!P1 PRMT R74, R0, 0x7610, R74 ;  /* 0x00007610004a9816 */ /* 0x000fe2000000004a */
[----:B---3--:R-:W4:Y:S06]  /*47a0*/  @!P1 LDC R40, c[0x0][0x880] ;  /* 0x00022000ff289b82 */ /* 0x008f2c0000000800 */
.L_x_78:
[----:B----45:R-:W-:Y:S01]  /*47b0*/  @!P0 ISETP.EQ.AND P1, PT, R40, RZ, PT ;  /* 0x000000ff2800820c */ /* 0x030fe20003f22270 */
[----:B------:R-:W-:Y:S01]  /*47c0*/  @!UPT UIADD3 URZ, UPT, UPT, URZ, URZ, URZ ;  /* 0x000000fffffff290 */ /* 0x000fe2000fffe0ff */
[----:B------:R-:W-:Y:S11]  /*47d0*/  @!P0 BRA `(.L_x_79) ;  /* 0x0000000000188947 */ /* 0x000ff60003800000 */
[----:B------:R-:W-:Y:S02]  /*47e0*/  LOP3.LUT P0, RZ, R74, 0xff, RZ, 0xc0, !PT ;  /* 0x000000ff4aff7812 */ /* 0x000fe4000780c0ff */
[----:B------:R-:W-:Y:S04]  /*47f0*/  ISETP.NE.U32.AND P1, PT, R2, RZ, PT ;  /* 0x000000ff0200720c */ /* 0x000fe80003f25070 */
[----:B------:R-:W-:Y:S04]  /*4800*/  ISETP.NE.AND.EX P1, PT, R3, RZ, PT, P1 ;  /* 0x000000ff0300720c */ /* 0x000fe80003f25310 */
[----:B------:R-:W-:Y:S03]  /*4810*/  PLOP3.LUT P1, PT, P1, PT, PT, 0x8, 0x80 ;  /* 0x000000000080781c */ /* 0x000fe60000f2e170 */
[----:B------:R-:W-:Y:S11]  /*4820*/  @P0 ISETP.EQ.AND P1, PT, R40, RZ, PT ;  /* 0x000000ff2800020c */ /* 0x000ff60003f22270 */
[----:B------:R-:W-:Y:S02]  /*4830*/  @!UPT UIADD3 URZ, UPT, UPT, URZ, URZ, URZ ;  /* 0x000000fffffff290 */ /* 0x000fe4000fffe0ff */
.L_x_79:
[----:B------:R-:W3:Y:S01]  /*4840*/  SYNCS.PHASECHK.TRANS64.TRYWAIT P2, [UR21+0x40], R9 ;  /* 0x00004009ff0075a7 */ /* 0x000ee20008041115 */
[----:B------:R-:W-:Y:S04]  /*4850*/  ELECT P0, URZ, PT ;  /* 0x0000000000ff782f */ /* 0x000fe80003800000 */
[----:B------:R-:W-:Y:S11]  /*4860*/  PLOP3.LUT P1, PT, P1, P0, PT, 0xf2, 0x2f ;  /* 0x00000000002f781c */ /* 0x000ff60000f21e72 */
[----:B------:R-:W-:Y:S02]  /*4870*/  @!UPT UIADD3 URZ, UPT, UPT, URZ, URZ, URZ ;  /* 0x000000fffffff290 */ /* 0x000fe4000fffe0ff */
[----:B------:R-:W-:Y:S05]  /*4880*/  @!P1 IADD3 R8, P0, PT, R16, 0x580, RZ ;  /* 0x0000058010089810 */ /* 0x000fea0007f1e0ff */
[----:B-1----:R-:W-:Y:S01]  /*4890*/  @!P1 IMAD.X R6, RZ, RZ, R17, P0 ;  /* 0x000000ffff069224 */ /* 0x002fe200000e0611 */
[----:B---3--:R-:W-:Y:S07]  /*48a0*/  @!P2 BRA `(.L_x_80) ;  /* 0x0000003400dca947 */ /* 0x008fee0003800000 */
.L_x_139:
[----:B------:R-:W-:Y:S01]  /*48b0*/  @!P1 R2UR UR5, R8 ;  /* 0x00000000080592ca */ /* 0x000fe200000e0000 */
[----:B------:R-:W-:Y:S01]  /*48c0*/  VOTEU.ALL UP0, P1 ;  /* 0x0000000000ff7886 */ /* 0x000fe20000800000 */
[----:B------:R-:W-:Y:S01]  /*48d0*/  @!P1 R2UR UR4, R6 ;  /* 0x00000000060492ca */ /* 0x000fe200000e0000 */
[----:B-1----:R-:W-:Y:S01]  /*48e0*/  @!P1 IMAD.MOV.U32 R0, RZ, RZ, 0x1000 ;  /* 0x00001000ff009424 */ /* 0x002fe200078e00ff */
[----:B------:R-:W-:Y:S01]  /*48f0*/  UMOV UR8, 0x0 ;  /* 0x0000000000087882 */ /* 0x000fe20000000000 */
[----:B------:R-:W-:Y:S01]  /*4900*/  UMOV UR9, 0x10000000 ;  /* 0x1000000000097882 */ /* 0x000fe20000000000 */
[----:B------:R-:W-:Y:S01]  /*4910*/  @!UP0 UIADD3 UR16, UPT, UPT, UR21, 0x200, URZ ;  /* 0x0000020015108890 */ /* 0x000fe2000fffe0ff */
[----:B------:R-:W-:Y:S01]  /*4920*/  VIADD R14, R14, 0x1 ;  /* 0x000000010e0e7836 */ /* 0x000fe20000000000 */
[----:B------:R-:W-:Y:S01]  /*4930*/  VOTEU.ALL UP0, P1 ;  /* 0x0000000000ff7886 */ /* 0x000fe20000800000 */
[----:B------:R-:W-:Y:S01]  /*4940*/  UMOV UR20, UR36 ;  /* 0x0000002400147c82 */ /* 0x000fe20008000000 */
[----:B------:R-:W-:Y:S03]  /*4950*/  UPRMT UR6, UR45, 0x654, UR17 ;  /* 0x000006542d067896 */ /* 0x000fe60008000011 */
[----:B------:R-:W-:Y:S02]  /*4960*/  IMAD.U32 R10, RZ, RZ, UR5 ;  /* 0x00000005ff0a7e24 */ /* 0x000fe4000f8e00ff */
[----:B------:R-:W-:Y:S03]  /*4970*/  IMAD.U32 R11, RZ, RZ, UR4 ;  /* 0x00000004ff0b7e24 */ /* 0x000fe6000f8e00ff */
[----:B------:R-:W-:Y:S02]  /*4980*/  @!P1 R2UR UR4, R10 ;  /* 0x000000000a0492ca */ /* 0x000fe400000e0000 */
[----:B------:R-:W-:Y:S11]  /*4990*/  @!P1 R2UR UR5, R11 ;  /* 0x000000000b0592ca */ /* 0x000ff600000e0000 */
[----:B------:R-:W-:Y:S02]  /*49a0*/  @!UPT UIADD3 URZ, UPT, UPT, URZ, URZ, URZ ;  /* 0x000000fffffff290 */ /* 0x000fe4000fffe0ff */
[----:B------:R1:W-:Y:S01]  /*49b0*/  @!UP0 UTMALDG.3D [UR16], [UR4], desc[UR8] ;  /* 0x00000810040085b4 */ /* 0x0003e20008011000 */
[----:B------:R1:W-:Y:S01]  /*49c0*/  @!P1 SYNCS.ARRIVE.TRANS64.RED.A0TR RZ, [UR21+0x30], R0 ;  /* 0x00003000ffff99a7 */ /* 0x0003e20008300415 */
[----:B------:R-:W-:Y:S01]  /*49d0*/  SYNCS.ARRIVE.TRANS64.RED.A1T0 RZ, [UR6], RZ ;  /* 0x000000ffffff79a7 */ /* 0x000fe20008100406 */
[----:B------:R-:W3:Y:S02]  /*49e0*/  SYNCS.PHASECHK.TRANS64.TRYWAIT P0, [UR21+0x48], R9 ;  /* 0x00004809ff0075a7 */ /* 0x000ee40008001115 */
[----:B-1-3--:R-:W-:Y:S05]  /*49f0*/  @!P0 BRA `(.L_x_81) ;  /* 0x0000003400a08947 */ /* 0x00afea0003800000 */
.L_x_141:
[----:B------:R-:W-:Y:S01]  /*4a00*/  @!P1 IADD3 R6, P0, PT, R16, 0x580, RZ ;  /* 0x0000058010069810 */ /* 0x000fe20007f1e0ff */
[----:B------:R-:W-:Y:S01]  /*4a10*/  VOTEU.ALL UP0, P1 ;  /* 0x0000000000ff7886 */ /* 0x000fe20000800000 */
[----:B------:R-:W-:Y:S01]  /*4a20*/  UMOV UR6, 0x0 ;  /* 0x0000000000067882 */ /* 0x000fe20000000000 */
[----:B------:R-:W-:Y:S01]  /*4a30*/  UMOV UR7, 0x10000000 ;  /* 0x1000000000077882 */ /* 0x000fe20000000000 */
[----:B------:R-:W-:Y:S01]  /*4a40*/  @!P1 R2UR UR5, R6 ;  /* 0x00000000060592ca */ /* 0x000fe200000e0000 */
[----:B-1----:R-:W-:Y:S01]  /*4a50*/  @!P1 IMAD.X R0, RZ, RZ, R17, P0 ;  /* 0x000000ffff009224 */ /* 0x002fe200000e0611 */
[----:B------:R-:W-:Y:S01]  /*4a60*/  @!UP0 UIADD3 UR10, UPT, UPT, UR18, 0x40, URZ ;  /* 0x00000040120a8890 */ /* 0x000fe2000fffe0ff */
[----:B------:R-:W-:Y:S01]  /*4a70*/  R2UR UR16, R76 ;  /* 0x000000004c1072ca */ /* 0x000fe200000e0000 */
[----:B------:R-:W-:Y:S01]  /*4a80*/  @!UP0 UIADD3 UR8, UPT, UPT, UR21, 0x1200, URZ ;  /* 0x0000120015088890 */ /* 0x000fe2000fffe0ff */
[----:B------:R-:W-:Y:S01]  /*4a90*/  ISETP.NE.AND P0, PT, R14, 0x2, PT ;  /* 0x000000020e00780c */ /* 0x000fe20003f05270 */
[----:B------:R-:W-:Y:S01]  /*4aa0*/  @!UP0 UIADD3 UR9, UPT, UPT, UR21, 0x38, URZ ;  /* 0x0000003815098890 */ /* 0x000fe2000fffe0ff */
[----:B------:R-:W-:Y:S01]  /*4ab0*/  @!P1 R2UR UR4, R0 ;  /* 0x00000000000492ca */ /* 0x000fe200000e0000 */
[----:B------:R-:W-:Y:S01]  /*4ac0*/  VOTEU.ALL UP0, P1 ;  /* 0x0000000000ff7886 */ /* 0x000fe20000800000 */
[----:B------:R-:W-:Y:S01]  /*4ad0*/  UMOV UR11, UR19 ;  /* 0x00000013000b7c82 */ /* 0x000fe20008000000 */
[----:B------:R-:W-:Y:S01]  /*4ae0*/  UMOV UR12, UR36 ;  /* 0x00000024000c7c82 */ /* 0x000fe20008000000 */
[----:B------:R-:W-:Y:S01]  /*4af0*/  SEL R0, RZ, 0x1, P0 ;  /* 0x00000001ff007807 */ /* 0x000fe20000000000 */
[----:B------:R-:W-:Y:S01]  /*4b00*/  UPLOP3.LUT UP3, UPT, UPT, UPT, UPT, 0x80, 0x8 ;  /* 0x000000000008789c */ /* 0x000fe20003f6f070 */
[----:B------:R-:W-:Y:S01]  /*4b10*/  IMAD.U32 R8, RZ, RZ, UR5 ;  /* 0x00000005ff087e24 */ /* 0x000fe2000f8e00ff */
[----:B------:R-:W-:Y:S01]  /*4b20*/  LOP3.LUT R15, R15, 0x1, RZ, 0x3c, !PT ;  /* 0x000000010f0f7812 */ /* 0x000fe200078e3cff */
[----:B------:R-:W-:Y:S01]  /*4b30*/  UMOV UR36, UR26 ;  /* 0x0000001a00247c82 */ /* 0x000fe20008000000 */
[----:B------:R-:W-:Y:S01]  /*4b40*/  LOP3.LUT R13, R13, R0, RZ, 0x3c, !PT ;  /* 0x000000000d0d7212 */ /* 0x000fe200078e3cff */
[----:B------:R-:W-:Y:S01]  /*4b50*/  UIADD3 UR20, UPT, UPT, UR13, UR16, URZ ;  /* 0x000000100d147290 */ /* 0x000fe2000fffe0ff */
[----:B------:R-:W-:Y:S01]  /*4b60*/  SEL R14, R14, RZ, P0 ;  /* 0x000000ff0e0e7207 */ /* 0x000fe20000000000 */
[----:B------:R-:W-:Y:S01]  /*4b70*/  UIADD3 UR16, UPT, UPT, UR14, UR63, URZ ;  /* 0x0000003f0e107290 */ /* 0x000fe2000fffe0ff */
[----:B------:R-:W-:Y:S01]  /*4b80*/  IMAD.U32 R9, RZ, RZ, UR4 ;  /* 0x00000004ff097e24 */ /* 0x000fe2000f8e00ff */
[----:B------:R-:W-:Y:S04]  /*4b90*/  @!P1 R2UR UR4, R8 ;  /* 0x00000000080492ca */ /* 0x000fe800000e0000 */
[----:B------:R-:W-:Y:S11]  /*4ba0*/  @!P1 R2UR UR5, R9 ;  /* 0x00000000090592ca */ /* 0x000ff600000e0000 */
[----:B------:R-:W-:Y:S02]  /*4bb0*/  @!UPT UIADD3 URZ, UPT, UPT, URZ, URZ, URZ ;  /* 0x000000fffffff290 */ /* 0x000fe4000fffe0ff */
[----:B------:R3:W-:Y:S01]  /*4bc0*/  @!UP0 UTMALDG.3D [UR8], [UR4], desc[UR6] ;  /* 0x00000608040085b4 */ /* 0x0007e20008011000 */
[----:B------:R3:W-:Y:S01]  /*4bd0*/  @!P1 SYNCS.ARRIVE.TRANS64.RED.A0TR RZ, [UR21+0x38], R7 ;  /* 0x00003807ffff99a7 */ /* 0x0007e20008300415 */
[----:B------:R-:W-:Y:S01]  /*4be0*/  SYNCS.ARRIVE.TRANS64.RED.A1T0 RZ, [UR33], RZ ;  /* 0x000000ffffff79a7 */ /* 0x000fe20008100421 */
[----:B------:R-:W-:Y:S05]  /*4bf0*/  BRA.U UP1, `(.L_x_82) ;  /* 0xfffffff501247547 */ /* 0x000fea000b83ffff */
[----:B------:R-:W-:-:S04]  /*4c00*/  SHF.L.U32 R2, R15, 0x1f, RZ ;  /* 0x0000001f0f027819 */ /* 0x000fc800000006ff */
[----:B------:R-:W1:Y:S02]  /*4c10*/  SYNCS.PHASECHK.TRANS64.TRYWAIT P0, [UR21+0x40], R2 ;  /* 0x00004002ff0075a7 */ /* 0x000e640008001115 */
[----:B-1----:R-:W-:Y:S05]  /*4c20*/  @!P0 BRA `(.L_x_83) ;  /* 0x00000034002c8947 */ /* 0x002fea0003800000 */
.L_x_143:
[----:B-1----:R-:W-:-:S07]  /*4c30*/  MOV R0, UR21 ;  /* 0x0000001500007c02 */ /* 0x002fce0008000f00 */
.L_x_84:
[----:B-1----:R-:W-:-:S04]  /*4c40*/  SHF.L.U32 R2, R15, 0x1f, RZ ;  /* 0x0000001f0f027819 */ /* 0x002fc800000006ff */
[----:B------:R1:W4:Y:S03]  /*4c50*/  SYNCS.PHASECHK.TRANS64.TRYWAIT P0, [R0+URZ+0x48], R2 ;  /* 0x00004802000075a7 */ /* 0x00032600080011ff */
[----:B----4-:R-:W-:Y:S05]  /*4c60*/  @!P0 NANOSLEEP.SYNCS 0x989680 ;  /* 0x009896800000895d */ /* 0x010fea0003900000 */
[----:B------:R-:W4:Y:S02]  /*4c70*/  @!P0 SYNCS.PHASECHK.TRANS64 P0, [R0+URZ+0x48], R2 ;  /* 0x00004802000085a7 */ /* 0x000f2400080010ff */
[----:B--234-:R-:W-:Y:S05]  /*4c80*/  @P0 EXIT ;  /* 0x000000000000094d */ /* 0x01cfea0003800000 */
[----:B------:R-:W-:Y:S05]  /*4c90*/  BRA `(.L_x_84) ;  /* 0xfffffffc00e87947 */ /* 0x000fea000383ffff */
.L_x_73:
[----:B------:R-:W-:-:S06]  /*4ca0*/  UISETP.GE.AND UP0, UPT, UR17, 0x4, UPT ;  /* 0x000000041100788c */ /* 0x000fcc000bf06270 */
[----:B------:R-:W-:-:S13]  /*4cb0*/  PLOP3.LUT P0, PT, PT, PT, UP0, 0x80, 0x8 ;  /* 0x000000000008781c */ /* 0x000fda0003f0f008 */
[----:B-1----:R-:W-:Y:S05]  /*4cc0*/  @!P0 EXIT ;  /* 0x000000000000894d */ /* 0x002fea0003800000 */
[----:B------:R-:W-:Y:S01]  /*4cd0*/  BAR.SYNC.DEFER_BLOCKING 0x6, 0xa0 ;  /* 0x0182800000007b1d */ /* 0x000fe20000010000 */
[C---:B------:R-:W-:Y:S01]  /*4ce0*/  IMAD.SHL.U32 R7, R84.reuse, 0x40, RZ ;  /* 0x0000004054077824 */ /* 0x040fe200078e00ff */
[C---:B------:R-:W-:Y:S01]  /*4cf0*/  LOP3.LUT R86, R84.reuse, 0x60, RZ, 0xc0, !PT ;  /* 0x0000006054567812 */ /* 0x040fe200078ec0ff */
[C---:B------:R-:W-:Y:S01]  /*4d00*/  IMAD.SHL.U32 R4, R84.reuse, 0x20, RZ ;  /* 0x0000002054047824 */ /* 0x040fe200078e00ff */
[----:B------:R-:W-:Y:S01]  /*4d10*/  CS2R R82, SRZ ;  /* 0x0000000000527805 */ /* 0x000fe2000001ff00 */
[C---:B------:R-:W-:Y:S01]  /*4d20*/  IMAD.SHL.U32 R5, R84.reuse, 0x8, RZ ;  /* 0x0000000854057824 */ /* 0x040fe200078e00ff */
[----:B------:R-:W-:Y:S02]  /*4d30*/  UMOV UR44, 0x400 ;  /* 0x00000400002c7882 */ /* 0x000fe40000000000 */
[----:B------:R-:W1:Y:S01]  /*4d40*/  LDC.64 R72, c[0x0][0x8b0] ;  /* 0x00022c00ff487b82 */ /* 0x000e620000000a00 */
[----:B------:R-:W-:Y:S01]  /*4d50*/  ULEA UR44, UR45, UR44, 0x18 ;  /* 0x0000002c2d2c7291 */ /* 0x000fe2000f8ec0ff */
[----:B------:R-:W-:Y:S01]  /*4d60*/  LOP3.LUT R6, R7, 0x180, RZ, 0xc0, !PT ;  /* 0x0000018007067812 */ /* 0x000fe200078ec0ff */
[----:B------:R-:W-:Y:S01]  /*4d70*/  IMAD.U32 R37, R84, 0x10000, RZ ;  /* 0x0001000054257824 */ /* 0x000fe200078e00ff */
[----:B------:R-:W-:Y:S01]  /*4d80*/  LOP3.LUT R4, R4, 0xc00, RZ, 0xc0, !PT ;  /* 0x00000c0004047812 */ /* 0x000fe200078ec0ff */
[----:B------:R-:W-:Y:S01]  /*4d90*/  UIADD3 UR4, UPT, UPT, UR44, 0x2200, URZ ;  /* 0x000022002c047890 */ /* 0x000fe2000fffe0ff */
[----:B------:R-:W-:Y:S01]  /*4da0*/  LOP3.LUT R5, R6, 0x30, R5, 0xf8, !PT ;  /* 0x0000003006057812 */ /* 0x000fe200078ef805 */
[----:B------:R-:W-:Y:S01]  /*4db0*/  IMAD.SHL.U32 R6, R84, 0x2, RZ ;  /* 0x0000000254067824 */ /* 0x000fe200078e00ff */
[----:B------:R-:W2:Y:S01]  /*4dc0*/  LDC.64 R70, c[0x0][0x8a8] ;  /* 0x00022a00ff467b82 */ /* 0x000ea20000000a00 */
[----:B------:R-:W-:Y:S01]  /*4dd0*/  LOP3.LUT R4, R4, 0x40, R7, 0xf8, !PT ;  /* 0x0000004004047812 */ /* 0x000fe200078ef807 */
[----:B------:R-:W-:Y:S01]  /*4de0*/  IMAD.MOV.U32 R36, RZ, RZ, RZ ;  /* 0x000000ffff247224 */ /* 0x000fe200078e00ff */
[----:B------:R-:W-:Y:S01]  /*4df0*/  LOP3.LUT R37, R37, 0x600000, RZ, 0xc0, !PT ;  /* 0x0060000025257812 */ /* 0x000fe200078ec0ff */
[----:B------:R-:W-:Y:S01]  /*4e00*/  IMAD.MOV.U32 R78, RZ, RZ, RZ ;  /* 0x000000ffff4e7224 */ /* 0x000fe200078e00ff */
[----:B------:R-:W-:-:S02]  /*4e10*/  LOP3.LUT R84, R84, 0x2, RZ, 0xc0, !PT ;  /* 0x0000000254547812 */ /* 0x000fc400078ec0ff */
[----:B------:R-:W-:Y:S02]  /*4e20*/  CS2R R80, SRZ ;  /* 0x0000000000507805 */ /* 0x000fe4000001ff00 */
[----:B------:R-:W-:Y:S01]  /*4e30*/  LOP3.LUT R5, R5, 0x20, R6, 0x78, !PT ;  /* 0x0000002005057812 */ /* 0x000fe200078e7806 */
[----:B------:R-:W-:Y:S01]  /*4e40*/  IMAD.U32 R85, RZ, RZ, UR4 ;  /* 0x00000004ff557e24 */ /* 0x000fe2000f8e00ff */
[----:B------:R-:W3:Y:S01]  /*4e50*/  LDS R0, [UR44+0x110] ;  /* 0x0001102cff007984 */ /* 0x000ee20008000800 */
[----:B------:R-:W-:Y:S01]  /*4e60*/  LOP3.LUT R4, R4, 0x200, R7, 0xf8, !PT ;  /* 0x0000020004047812 */ /* 0x000fe200078ef807 */
[----:B------:R-:W-:Y:S01]  /*4e70*/  IMAD.MOV R79, RZ, RZ, -R84 ;  /* 0x000000ffff4f7224 */ /* 0x000fe200078e0a54 */
[----:B------:R-:W4:Y:S02]  /*4e80*/  LDCU UR58, c[0x0][0x370] ;  /* 0x00006e00ff3a77ac */ /* 0x000f240008000800 */
[----:B------:R-:W-:Y:S01]  /*4e90*/  LOP3.LUT R69, R4, R5, RZ, 0xfc, !PT ;  /* 0x0000000504457212 */ /* 0x000fe200078efcff */
[----:B------:R-:W1:Y:S01]  /*4ea0*/  LDCU UR43, c[0x0][0xb0c] ;  /* 0x00016180ff2b77ac */ /* 0x000e620008000800 */
[----:B------:R-:W1:Y:S01]  /*4eb0*/  LDCU UR39, c[0x0][0xb30] ;  /* 0x00016600ff2777ac */ /* 0x000e620008000800 */
[----:B------:R-:W1:Y:S01]  /*4ec0*/  LDCU.64 UR56, c[0x0][0x888] ;  /* 0x00011100ff3877ac */ /* 0x000e620008000a00 */
[----:B------:R-:W1:Y:S01]  /*4ed0*/  LDCU.64 UR40, c[0x0][0xb28] ;  /* 0x00016500ff2877ac */ /* 0x000e620008000a00 */
[----:B------:R-:W1:Y:S01]  /*4ee0*/  LDCU.64 UR60, c[0x0][0x890] ;  /* 0x00011200ff3c77ac */ /* 0x000e620008000a00 */
[----:B------:R-:W1:Y:S01]  /*4ef0*/  LDCU.128 UR52, c[0x0][0xb10] ;  /* 0x00016200ff3477ac */ /* 0x000e620008000c00 */
[----:B------:R-:W1:Y:S01]  /*4f00*/  LDCU UR47, c[0x0][0x374] ;  /* 0x00006e80ff2f77ac */ /* 0x000e620008000800 */
[----:B------:R-:W-:Y:S01]  /*4f10*/  UIADD3 UR62, UPT, UPT, UR44, 0x200, URZ ;  /* 0x000002002c3e7890 */ /* 0x000fe2000fffe0ff */
[----:B-1234-:R-:W-:-:S11]  /*4f20*/  IMAD.IADD R37, R0, 0x1, R37 ;  /* 0x0000000100257824 */ /* 0x01efd600078e0225 */
.L_x_110:
[----:B------:R-:W-:Y:S02]  /*4f30*/  LEA R3, R78, UR44, 0x3 ;  /* 0x0000002c4e037c11 */ /* 0x000fe4000f8e18ff */
[----:B------:R-:W-:Y:S02]  /*4f40*/  SHF.L.U32 R0, R82, 0x1f, RZ ;  /* 0x0000001f52007819 */ /* 0x000fe400000006ff */
[----:B-1----:R-:W-:Y:S02]  /*4f50*/  LEA R4, R78, UR44, 0x4 ;  /* 0x0000002c4e047c11 */ /* 0x002fe4000f8e20ff */
[----:B------:R-:W1:Y:S02]  /*4f60*/  SYNCS.PHASECHK.TRANS64.TRYWAIT P0, [R3+URZ+0x60], R0 ;  /* 0x00006000030075a7 */ /* 0x000e6400080011ff */
[----:B-1----:R-:W-:Y:S05]  /*4f70*/  @!P0 BRA `(.L_x_85) ;  /* 0x0000003000708947 */ /* 0x002fea0003800000 */
.L_x_144:
        /* <DEDUP_REMOVED lines=8> */
[----:B--2---:R-:W-:Y:S11]  /*5000*/  LOP3.LUT P0, RZ, R6, 0x1, RZ, 0xc0, !PT ;  /* 0x0000000106ff7812 */ /* 0x004ff6000780c0ff */
[----:B------:R-:W-:Y:S02]  /*5010*/  @!UPT UIADD3 URZ, UPT, UPT, URZ, URZ, URZ ;  /* 0x000000fffffff290 */ /* 0x000fe4000fffe0ff */
[----:B---3--:R-:W-:Y:S01]  /*5020*/  VOTEU.ANY UP1, P0 ;  /* 0x0000000000ff7886 */ /* 0x008fe20000020100 */
[----:B------:R-:W-:Y:S01]  /*5030*/  PLOP3.LUT P0, PT, PT, PT, UP1, 0x80, 0x8 ;  /* 0x000000000008781c */ /* 0x000fe20003f0f018 */
[----:B------:R-:W-:Y:S11]  /*5040*/  UP2UR UR46, UPR, URZ, 0x2 ;  /* 0x00000002ff2e7883 */ /* 0x000ff60008000000 */
[----:B------:R-:W-:Y:S01]  /*5050*/  @!UPT UIADD3 URZ, UPT, UPT, URZ, URZ, URZ ;  /* 0x000000fffffff290 */ /* 0x000fe2000fffe0ff */
[----:B-1----:R-:W-:Y:S02]  /*5060*/  @P0 SHF.R.U32.HI R0, RZ, 0x10, R5 ;  /* 0x00000010ff000819 */ /* 0x002fe40000011605 */
        /* <DEDUP_REMOVED lines=12> */
[----:B------:R-:W2:Y:S01]  /*5130*/  LDCU UR12, c[0x0][0xb20] ;  /* 0x00016400ff0c77ac */ /* 0x000ea20008000800 */
[----:B------:R-:W-:Y:S02]  /*5140*/  UIMAD.WIDE.U32 UR4, UR47, UR55, URZ ;  /* 0x000000372f0472a5 */ /* 0x000fe4000f8e00ff */
[----:B------:R-:W-:Y:S02]  /*5150*/  UIMAD.WIDE.U32 UR6, UR58, UR52, URZ ;  /* 0x000000343a0672a5 */ /* 0x000fe4000f8e00ff */
[----:B------:R-:W-:Y:S02]  /*5160*/  UISETP.NE.AND UP0, UPT, UR54, 0x1, UPT ;  /* 0x000000013600788c */ /* 0x000fe4000bf05270 */
[----:B------:R-:W-:Y:S02]  /*5170*/  UIMAD.WIDE.U32 UR8, UR37, UR55, URZ ;  /* 0x00000037250872a5 */ /* 0x000fe4000f8e00ff */
[----:B------:R-:W-:Y:S02]  /*5180*/  UIMAD.WIDE.U32 UR10, UR38, UR52, URZ ;  /* 0x00000034260a72a5 */ /* 0x000fe4000f8e00ff */
[----:B------:R-:W-:Y:S02]  /*5190*/  UISETP.NE.AND UP1, UPT, UR43, 0x1, UPT ;  /* 0x000000012b00788c */ /* 0x000fe4000bf25270 */
[----:B------:R-:W-:Y:S01]  /*51a0*/  UISETP.NE.AND UP2, UPT, UR42, 0x1, UPT ;  /* 0x000000012a00788c */ /* 0x000fe2000bf45270 */
[----:B------:R-:W-:Y:S02]  /*51b0*/  UMOV UR4, UR5 ;  /* 0x0000000500047c82 */ /* 0x000fe40008000000 */
[----:B--2---:R-:W-:Y:S03]  /*51c0*/  USHF.R.U32.HI UR5, URZ, UR12, UR4 ;  /* 0x0000000cff057299 */ /* 0x004fe60008011604 */
[----:B------:R-:W-:Y:S02]  /*51d0*/  UMOV UR4, UR7 ;  /* 0x0000000700047c82 */ /* 0x000fe40008000000 */
[----:B------:R-:W-:Y:S02]  /*51e0*/  USHF.R.U32.HI UR7, URZ, UR53, UR4 ;  /* 0x00000035ff077299 */ /* 0x000fe40008011604 */
[----:B------:R-:W-:Y:S02]  /*51f0*/  USEL UR4, UR47, UR5, !UP0 ;  /* 0x000000052f047287 */ /* 0x000fe4000c000000 */
[----:B------:R-:W-:Y:S01]  /*5200*/  USEL UR7, UR58, UR7, !UP1 ;  /* 0x000000073a077287 */ /* 0x000fe2000c800000 */
[----:B------:R-:W-:Y:S01]  /*5210*/  UMOV UR5, UR9 ;  /* 0x0000000900057c82 */ /* 0x000fe20008000000 */
[----:B------:R-:W-:Y:S02]  /*5220*/  UIMAD.WIDE.U32 UR8, UR4, UR40, URZ ;  /* 0x00000028040872a5 */ /* 0x000fe4000f8e00ff */
[----:B------:R-:W-:Y:S03]  /*5230*/  USHF.R.U32.HI UR6, URZ, UR12, UR5 ;  /* 0x0000000cff067299 */ /* 0x000fe60008011605 */
[----:B------:R-:W-:Y:S01]  /*5240*/  UMOV UR5, UR11 ;  /* 0x0000000b00057c82 */ /* 0x000fe20008000000 */
[----:B------:R-:W-:Y:S02]  /*5250*/  UIMAD.WIDE.U32 UR10, UR7, UR40, URZ ;  /* 0x00000028070a72a5 */ /* 0x000fe4000f8e00ff */
[----:B------:R-:W-:Y:S02]  /*5260*/  USHF.R.U32.HI UR12, URZ, UR53, UR5 ;  /* 0x00000035ff0c7299 */ /* 0x000fe40008011605 */
[----:B------:R-:W-:Y:S01]  /*5270*/  USEL UR6, UR37, UR6, !UP0 ;  /* 0x0000000625067287 */ /* 0x000fe2000c000000 */
[----:B------:R-:W-:Y:S02]  /*5280*/  UMOV UR5, UR9 ;  /* 0x0000000900057c82 */ /* 0x000fe40008000000 */
[----:B------:R-:W-:Y:S01]  /*5290*/  UMOV UR10, UR11 ;  /* 0x0000000b000a7c82 */ /* 0x000fe20008000000 */
[----:B------:R-:W-:Y:S02]  /*52a0*/  @UP2 USHF.R.U32.HI UR4, URZ, UR41, UR5 ;  /* 0x00000029ff042299 */ /* 0x000fe40008011605 */
[----:B------:R-:W-:Y:S02]  /*52b0*/  @UP2 USHF.R.U32.HI UR7, URZ, UR41, UR10 ;  /* 0x00000029ff072299 */ /* 0x000fe4000801160a */
[----:B------:R-:W-:Y:S02]  /*52c0*/  UIMAD UR4, UR42, UR4, URZ ;  /* 0x000000042a0472a4 */ /* 0x000fe4000f8e02ff */
[----:B------:R-:W-:Y:S02]  /*52d0*/  UIMAD.WIDE.U32 UR10, UR6, UR40, URZ ;  /* 0x00000028060a72a5 */ /* 0x000fe4000f8e00ff */
[----:B------:R-:W-:Y:S02]  /*52e0*/  USEL UR5, UR38, UR12, !UP1 ;  /* 0x0000000c26057287 */ /* 0x000fe4000c800000 */
[----:B------:R-:W-:Y:S02]  /*52f0*/  UIMAD UR8, UR42, UR7, URZ ;  /* 0x000000072a0872a4 */ /* 0x000fe4000f8e02ff */
[----:B------:R-:W-:Y:S03]  /*5300*/  UISETP.GE.AND UP0, UPT, UR6, UR4, UPT ;  /* 0x000000040600728c */ /* 0x000fe6000bf06270 */
[----:B------:R-:W-:Y:S01]  /*5310*/  UMOV UR4, UR11 ;  /* 0x0000000b00047c82 */ /* 0x000fe20008000000 */
[----:B------:R-:W-:Y:S02]  /*5320*/  UISETP.GE.OR UP0, UPT, UR5, UR8, UP0 ;  /* 0x000000080500728c */ /* 0x000fe40008706670 */
[----:B------:R-:W-:Y:S02]  /*5330*/  USHF.R.U32.HI UR4, URZ, UR41, UR4 ;  /* 0x00000029ff047299 */ /* 0x000fe40008011604 */
[----:B------:R-:W-:Y:S02]  /*5340*/  UIMAD.WIDE.U32 UR8, UR5, UR40, URZ ;  /* 0x00000028050872a5 */ /* 0x000fe4000f8e00ff */
[----:B------:R-:W-:Y:S02]  /*5350*/  USEL UR11, UR6, UR4, !UP2 ;  /* 0x00000004060b7287 */ /* 0x000fe4000d000000 */
[----:B------:R-:W-:Y:S02]  /*5360*/  UIADD3 UR8, UPT, UPT, -UR5, URZ, URZ ;  /* 0x000000ff05087290 */ /* 0x000fe4000fffe1ff */
[----:B------:R-:W-:Y:S01]  /*5370*/  UIADD3 UR10, UPT, UPT, -UR11, URZ, URZ ;  /* 0x000000ff0b0a7290 */ /* 0x000fe2000fffe1ff */
[----:B------:R-:W-:Y:S01]  /*5380*/  @!UP0 UMOV UR4, UR9 ;  /* 0x0000000900048c82 */ /* 0x000fe20008000000 */
[----:B------:R-:W-:Y:S02]  /*5390*/  UIADD3 UR9, UPT, UPT, -UR6, URZ, URZ ;  /* 0x000000ff06097290 */ /* 0x000fe4000fffe1ff */
[----:B------:R-:W-:Y:S02]  /*53a0*/  @!UP0 USHF.R.U32.HI UR4, URZ, UR41, UR4 ;  /* 0x00000029ff048299 */ /* 0x000fe40008011604 */
[----:B------:R-:W-:Y:S02]  /*53b0*/  UIMAD UR10, UR42, UR10, UR6 ;  /* 0x0000000a2a0a72a4 */ /* 0x000fe4000f8e0206 */
[----:B------:R-:W-:Y:S04]  /*53c0*/  @!UP0 USEL UR4, UR5, UR4, !UP2 ;  /* 0x0000000405048287 */ /* 0x000fe8000d000000 */
[----:B------:R-:W-:Y:S02]  /*53d0*/  @!UP0 UIMAD UR10, UR7, UR10, UR4 ;  /* 0x0000000a070a82a4 */ /* 0x000fe4000f8e0204 */
[----:B------:R-:W-:Y:S02]  /*53e0*/  @!UP0 UIADD3 UR11, UPT, UPT, UR11, -UR4, URZ ;  /* 0x800000040b0b8290 */ /* 0x000fe4000fffe0ff */
[----:B------:R-:W-:Y:S02]  /*53f0*/  UIMAD UR7, UR43, UR8, UR38 ;  /* 0x000000082b0772a4 */ /* 0x000fe4000f8e0226 */
[----:B------:R-:W-:Y:S02]  /*5400*/  @!UP0 UIMAD UR6, UR11, UR42, UR5 ;  /* 0x0000002a0b0682a4 */ /* 0x000fe4000f8e0205 */
[----:B------:R-:W-:Y:S01]  /*5410*/  UIMAD UR4, UR54, UR9, UR37 ;  /* 0x00000009360472a4 */ /* 0x000fe2000f8e0225 */
[----:B------:R-:W-:Y:S02]  /*5420*/  @!UP0 UMOV UR5, UR10 ;  /* 0x0000000a00058c82 */ /* 0x000fe40008000000 */
[----:B------:R-:W-:Y:S02]  /*5430*/  UIMAD UR38, UR5, UR43, UR7 ;  /* 0x0000002b052672a4 */ /* 0x000fe4000f8e0207 */
[----:B------:R-:W-:Y:S11]  /*5440*/  UIMAD UR37, UR6, UR54, UR4 ;  /* 0x00000036062572a4 */ /* 0x000ff6000f8e0204 */
[----:B------:R-:W-:Y:S01]  /*5450*/  @!UPT UIADD3 URZ, UPT, UPT, URZ, URZ, URZ ;  /* 0x000000fffffff290 */ /* 0x000fe2000fffe0ff */
.L_x_86:
[----:B------:R-:W-:Y:S01]  /*5460*/  UISETP.NE.AND UP0, UPT, UR39, 0x1, UPT ;  /* 0x000000012700788c */ /* 0x000fe2000bf05270 */
[----:B------:R-:W-:Y:S01]  /*5470*/  IADD3 R78, PT, PT, R78, 0x1, RZ ;  /* 0x000000014e4e7810 */ /* 0x000fe20007ffe0ff */
[----:B------:R-:W-:Y:S02]  /*5480*/  USHF.L.U32 UR50, UR16, 0x6, URZ ;  /* 0x0000000610327899 */ /* 0x000fe400080006ff */
[----:B------:R-:W-:Y:S07]  /*5490*/  USHF.L.U32 UR49, UR20, 0x7, URZ ;  /* 0x0000000714317899 */ /* 0x000fee00080006ff */
[----:B------:R-:W2:Y:S01]  /*54a0*/  @!UP0 LDCU.128 UR12, c[0x0][0xb10] ;  /* 0x00016200ff0c87ac */ /* 0x000ea20008000c00 */
[----:B------:R-:W3:Y:S01]  /*54b0*/  @!UP0 LDCU UR5, c[0x0][0xb0c] ;  /* 0x00016180ff0587ac */ /* 0x000ee20008000800 */
[----:B------:R-:W4:Y:S01]  /*54c0*/  @!UP0 LDCU UR10, c[0x0][0xb20] ;  /* 0x00016400ff0a87ac */ /* 0x000f220008000800 */
[----:B--2---:R-:W-:Y:S02]  /*54d0*/  UIMAD.WIDE.U32 UR8, UR38, UR12, URZ ;  /* 0x0000000c260872a5 */ /* 0x004fe4000f8e00ff */
[----:B------:R-:W-:Y:S02]  /*54e0*/  UIMAD.WIDE.U32 UR6, UR37, UR15, URZ ;  /* 0x0000000f250672a5 */ /* 0x000fe4000f8e00ff */
[----:B------:R-:W-:Y:S03]  /*54f0*/  @!UP0 UISETP.NE.AND UP1, UPT, UR14, 0x1, UPT ;  /* 0x000000010e00888c */ /* 0x000fe6000bf25270 */
[----:B------:R-:W-:Y:S01]  /*5500*/  @!UP0 UMOV UR4, UR9 ;  /* 0x0000000900048c82 */ /* 0x000fe20008000000 */
[----:B---3--:R-:W-:Y:S02]  /*5510*/  @!UP0 UISETP.NE.AND UP2, UPT, UR5, 0x1, UPT ;  /* 0x000000010500888c */ /* 0x008fe4000bf45270 */
[----:B------:R-:W-:Y:S01]  /*5520*/  @!UP0 USHF.R.U32.HI UR4, URZ, UR13, UR4 ;  /* 0x0000000dff048299 */ /* 0x000fe20008011604 */
[----:B------:R-:W-:Y:S02]  /*5530*/  @!UP0 UMOV UR6, UR7 ;  /* 0x0000000700068c82 */ /* 0x000fe40008000000 */
[----:B----4-:R-:W-:Y:S02]  /*5540*/  @!UP0 USHF.R.U32.HI UR6, URZ, UR10, UR6 ;  /* 0x0000000aff068299 */ /* 0x010fe40008011606 */
[----:B------:R-:W-:Y:S02]  /*5550*/  @!UP0 USEL UR7, UR38, UR4, !UP2 ;  /* 0x0000000426078287 */ /* 0x000fe4000d000000 */
[----:B------:R-:W-:Y:S04]  /*5560*/  @!UP0 USEL UR6, UR37, UR6, !UP1 ;  /* 0x0000000625068287 */ /* 0x000fe8000c800000 */
[----:B------:R-:W-:Y:S02]  /*5570*/  @!UP0 UIADD3 UR4, UPT, UPT, -UR7, UR6, URZ ;  /* 0x0000000607048290 */ /* 0x000fe4000fffe1ff */
[----:B------:R-:W-:Y:S02]  /*5580*/  @!UP0 UIADD3 UR6, UPT, UPT, UR7, -UR6, URZ ;  /* 0x8000000607068290 */ /* 0x000fe4000fffe0ff */
[----:B------:R-:W-:Y:S02]  /*5590*/  @!UP0 UIMAD UR38, UR4, UR5, UR38 ;  /* 0x00000005042682a4 */ /* 0x000fe4000f8e0226 */
[----:B------:R-:W-:Y:S02]  /*55a0*/  @!UP0 UIMAD UR37, UR6, UR14, UR37 ;  /* 0x0000000e062582a4 */ /* 0x000fe4000f8e0225 */
[----:B------:R-:W-:Y:S09]  /*55b0*/  ULOP3.LUT UP0, URZ, UR62, 0x1b0, URZ, 0xc0, !UPT ;  /* 0x000001b03eff7892 */ /* 0x000ff2000f80c0ff */
[----:B------:R-:W-:Y:S05]  /*55c0*/  BRA.U !UP0, `(.L_x_87) ;  /* 0x0000000108407547 */ /* 0x000fea000b800000 */
[----:B------:R-:W2:Y:S01]  /*55d0*/  LDCU.64 UR8, c[0x4][0x80] ;  /* 0x01001000ff0877ac */ /* 0x000ea20008000a00 */
[----:B------:R-:W-:Y:S01]  /*55e0*/  MOV R3, 0x0 ;  /* 0x0000000000037802 */ /* 0x000fe20000000f00 */
[----:B------:R-:W-:Y:S02]  /*55f0*/  HFMA2 R12, -RZ, RZ, 0, 5.9604644775390625e-08 ;  /* 0x00000001ff0c7431 */ /* 0x000fe400000001ff */
[----:B------:R-:W-:Y:S02]  /*5600*/  IMAD.MOV.U32 R8, RZ, RZ, 0x70 ;  /* 0x00000070ff087424 */ /* 0x000fe400078e00ff */
[----:B------:R-:W-:Y:S01]  /*5610*/  IMAD.MOV.U32 R13, RZ, RZ, RZ ;  /* 0x000000ffff0d7224 */ /* 0x000fe200078e00ff */
[----:B------:R-:W3:Y:S01]  /*5620*/  LDCU.64 UR6, c[0x4][0x88] ;  /* 0x01001100ff0677ac */ /* 0x000ee20008000a00 */
[----:B------:R-:W4:Y:S01]  /*5630*/  LDC.64 R2, c[0x4][R3] ;  /* 0x0100000003027b82 */ /* 0x000f220000000a00 */
[----:B------:R-:W1:Y:S01]  /*5640*/  LDCU.64 UR4, c[0x4][0x8] ;  /* 0x01000100ff0477ac */ /* 0x000e620008000a00 */
[----:B--2---:R-:W-:Y:S01]  /*5650*/  MOV R5, UR9 ;  /* 0x0000000900057c02 */ /* 0x004fe20008000f00 */
[----:B------:R-:W-:Y:S01]  /*5660*/  IMAD.U32 R4, RZ, RZ, UR8 ;  /* 0x00000008ff047e24 */ /* 0x000fe2000f8e00ff */
[----:B---3--:R-:W-:Y:S01]  /*5670*/  MOV R7, UR7 ;  /* 0x0000000700077c02 */ /* 0x008fe20008000f00 */
[----:B------:R-:W-:Y:S01]  /*5680*/  IMAD.U32 R6, RZ, RZ, UR6 ;  /* 0x00000006ff067e24 */ /* 0x000fe2000f8e00ff */
[----:B-1----:R-:W-:Y:S01]  /*5690*/  MOV R11, UR5 ;  /* 0x00000005000b7c02 */ /* 0x002fe20008000f00 */
[----:B------:R-:W-:Y:S02]  /*56a0*/  IMAD.U32 R10, RZ, RZ, UR4 ;  /* 0x00000004ff0a7e24 */ /* 0x000fe4000f8e00ff */
[----:B------:R-:W-:Y:S07]  /*56b0*/  LEPC R20, `(.L_x_87) ;  /* 0x000000001014794e */ /* 0x000fee0000000000 */
[----:B----45:R-:W-:Y:S05]  /*56c0*/  CALL.ABS.NOINC R2 ;  /* 0x0000000002007343 */ /* 0x030fea0003c00000 */
.L_x_87:
[----:B------:R-:W-:Y:S01]  /*56d0*/  LOP3.LUT P0, RZ, R85, 0x1b0, RZ, 0xc0, !PT ;  /* 0x000001b055ff7812 */ /* 0x000fe2000780c0ff */
[----:B------:R-:W-:Y:S11]  /*56e0*/  BSSY.RECONVERGENT B6, `(.L_x_88) ;  /* 0x0000013000067945 */ /* 0x000ff60003800200 */
[----:B------:R-:W-:Y:S01]  /*56f0*/  @!UPT UIADD3 URZ, UPT, UPT, URZ, URZ, URZ ;  /* 0x000000fffffff290 */ /* 0x000fe2000fffe0ff */
[----:B------:R-:W-:Y:S05]  /*5700*/  @!P0 BRA `(.L_x_89) ;  /* 0x0000000000408947 */ /* 0x000fea0003800000 */
        /* <DEDUP_REMOVED lines=16> */
.L_x_89:
[----:B------:R-:W-:Y:S05]  /*5810*/  BSYNC.RECONVERGENT B6 ;  /* 0x0000000000067941 */ /* 0x000fea0003800200 */
.L_x_88:
[----:B------:R-:W-:Y:S01]  /*5820*/  R2UR UR4, R77 ;  /* 0x000000004d0472ca */ /* 0x000fe200000e0000 */
[----:B------:R-:W-:Y:S01]  /*5830*/  UISETP.NE.U32.AND UP0, UPT, UR60, URZ, UPT ;  /* 0x000000ff3c00728c */ /* 0x000fe2000bf05070 */
[----:B------:R-:W-:Y:S02]  /*5840*/  ISETP.NE.U32.AND P4, PT, R72, RZ, PT ;  /* 0x000000ff4800720c */ /* 0x000fe40003f85070 */
[----:B------:R-:W-:Y:S01]  /*5850*/  ISETP.NE.U32.AND P2, PT, RZ, UR56, PT ;  /* 0x00000038ff007c0c */ /* 0x000fe2000bf45070 */
[----:B------:R-:W-:Y:S01]  /*5860*/  UISETP.NE.AND.EX UP1, UPT, UR61, URZ, UPT, UP0 ;  /* 0x000000ff3d00728c */ /* 0x000fe2000bf25300 */
[----:B------:R-:W-:Y:S01]  /*5870*/  ISETP.NE.AND.EX P4, PT, R73, RZ, PT, P4 ;  /* 0x000000ff4900720c */ /* 0x000fe20003f85340 */
[----:B------:R-:W-:Y:S01]  /*5880*/  UPLOP3.LUT UP0, UPT, UPT, UPT, UPT, 0x40, 0x4 ;  /* 0x000000000004789c */ /* 0x000fe20003f0e870 */
[----:B------:R-:W-:Y:S05]  /*5890*/  ISETP.NE.AND.EX P2, PT, RZ, UR57, PT, P2 ;  /* 0x00000039ff007c0c */ /* 0x000fea000bf45320 */
[----:B------:R-:W-:Y:S06]  /*58a0*/  UISETP.NE.AND UP2, UPT, UR4, URZ, UPT ;  /* 0x000000ff0400728c */ /* 0x000fec000bf45270 */
[----:B------:R-:W-:Y:S05]  /*58b0*/  PLOP3.LUT P1, PT, PT, PT, UP2, 0x80, 0x8 ;  /* 0x000000000008781c */ /* 0x000fea0003f2f028 */
[----:B------:R-:W-:Y:S06]  /*58c0*/  @UP2 UPLOP3.LUT UP0, UPT, UPT, UPT, UP1, 0x80, 0x8 ;  /* 0x000000000008289c */ /* 0x000fec0003f0f010 */
[----:B------:R-:W-:Y:S01]  /*58d0*/  PLOP3.LUT P0, PT, PT, PT, UP0, 0x80, 0x8 ;  /* 0x000000000008781c */ /* 0x000fe20003f0f008 */
[----:B------:R-:W-:Y:S01]  /*58e0*/  @!UPT UIADD3 URZ, UPT, UPT, URZ, URZ, URZ ;  /* 0x000000fffffff290 */ /* 0x000fe2000fffe0ff */
[----:B------:R-:W-:Y:S11]  /*58f0*/  BRA.U !UP1, `(.L_x_90) ;  /* 0x00000001093c7547 */ /* 0x000ff6000b800000 */
[----:B------:R-:W-:Y:S01]  /*5900*/  UISETP.NE.U32.AND UP0, UPT, UR56, URZ, UPT ;  /* 0x000000ff3800728c */ /* 0x000fe2000bf05070 */
[----:B-1----:R-:W-:Y:S01]  /*5910*/  HFMA2 R0, -RZ, RZ, 0, 5.9604644775390625e-08 ;  /* 0x00000001ff007431 */ /* 0x002fe200000001ff */
[----:B------:R-:W1:Y:S01]  /*5920*/  LDCU.64 UR8, c[0x0][0x358] ;  /* 0x00006b00ff0877ac */ /* 0x000e620008000a00 */
[----:B------:R-:W-:Y:S01]  /*5930*/  IMAD.MOV.U32 R74, RZ, RZ, 0x1 ;  /* 0x00000001ff4a7424 */ /* 0x000fe200078e00ff */
[----:B------:R-:W-:Y:S06]  /*5940*/  UISETP.NE.AND.EX UP0, UPT, UR57, URZ, UPT, UP0 ;  /* 0x000000ff3900728c */ /* 0x000fec000bf05300 */
[----:B------:R-:W-:Y:S05]  /*5950*/  PLOP3.LUT P3, PT, PT, PT, UP0, 0x80, 0x8 ;  /* 0x000000000008781c */ /* 0x000fea0003f6f008 */
[----:B------:R-:W2:Y:S01]  /*5960*/  @UP0 LDCU.64 UR4, c[0x0][0x888] ;  /* 0x00011100ff0407ac */ /* 0x000ea20008000a00 */
[----:B------:R-:W-:Y:S07]  /*5970*/  @UP0 UIMAD UR6, UR36, UR60, URZ ;  /* 0x0000003c240602a4 */ /* 0x000fee000f8e02ff */
[----:B------:R-:W-:Y:S01]  /*5980*/  @!P3 PRMT R74, R0, 0x7610, R74 ;  /* 0x00007610004ab816 */ /* 0x000fe2000000004a */
[----:B--2---:R-:W-:Y:S06]  /*5990*/  @UP0 UIMAD.WIDE UR4, UR6, 0x4, UR4 ;  /* 0x00000004060408a5 */ /* 0x004fec000f8e0204 */
[----:B-----5:R-:W-:Y:S01]  /*59a0*/  IMAD.U32 R40, RZ, RZ, UR4 ;  /* 0x00000004ff287e24 */ /* 0x020fe2000f8e00ff */
[----:B------:R-:W-:Y:S04]  /*59b0*/  MOV R41, UR5 ;  /* 0x0000000500297c02 */ /* 0x000fe80008000f00 */
[----:B------:R-:W2:Y:S01]  /*59c0*/  @!UP0 LDCU UR4, c[0x0][0x880] ;  /* 0x00011000ff0487ac */ /* 0x000ea20008000800 */
[----:B-1----:R3:W5:Y:S02]  /*59d0*/  @P3 LDG.E R40, desc[UR8][R40.64] ;  /* 0x0000000828283981 */ /* 0x002764000c1e1900 */
[----:B--23--:R-:W-:Y:S02]  /*59e0*/  @!P3 IMAD.U32 R40, RZ, RZ, UR4 ;  /* 0x00000004ff28be24 */ /* 0x00cfe4000f8e00ff */
.L_x_90:
[----:B------:R-:W-:Y:S05]  /*59f0*/  @!P4 BRA `(.L_x_91) ;  /* 0x000000000024c947 */ /* 0x000fea0003800000 */
[----:B------:R-:W-:Y:S01]  /*5a00*/  ISETP.NE.U32.AND P3, PT, R70, RZ, PT ;  /* 0x000000ff4600720c */ /* 0x000fe20003f65070 */
[----:B------:R-:W2:Y:S03]  /*5a10*/  LDCU.64 UR4, c[0x0][0x358] ;  /* 0x00006b00ff0477ac */ /* 0x000ea60008000a00 */
[----:B------:R-:W-:Y:S11]  /*5a20*/  ISETP.NE.AND.EX P3, PT, R71, RZ, PT, P3 ;  /* 0x000000ff4700720c */ /* 0x000ff60003f65330 */
[----:B------:R-:W-:Y:S02]  /*5a30*/  @!UPT UIADD3 URZ, UPT, UPT, URZ, URZ, URZ ;  /* 0x000000fffffff290 */ /* 0x000fe4000fffe0ff */
[----:B------:R-:W3:Y:S01]  /*5a40*/  @P3 LDC.64 R2, c[0x0][0x8a8] ;  /* 0x00022a00ff023b82 */ /* 0x000ee20000000a00 */
[----:B-1----:R-:W-:Y:S04]  /*5a50*/  @P3 IMAD R0, R72, UR36, RZ ;  /* 0x0000002448003c24 */ /* 0x002fe8000f8e02ff */
[----:B---3--:R-:W-:Y:S05]  /*5a60*/  @P3 IMAD.WIDE R2, R0, 0x4, R2 ;  /* 0x0000000400023825 */ /* 0x008fea00078e0202 */
[----:B--2--5:R2:W5:Y:S02]  /*5a70*/  @P3 LDG.E R38, desc[UR4][R2.64] ;  /* 0x0000000402263981 */ /* 0x024564000c1e1900 */
[----:B--2---:R-:W3:Y:S02]  /*5a80*/  @!P3 LDC R38, c[0x0][0x8a0] ;  /* 0x00022800ff26bb82 */ /* 0x004ee40000000800 */
.L_x_91:
[----:B-----5:R-:W-:Y:S01]  /*5a90*/  ISETP.NE.AND P4, PT, R40, RZ, PT ;  /* 0x000000ff2800720c */ /* 0x020fe20003f85270 */
[----:B------:R-:W-:Y:S01]  /*5aa0*/  BSSY B1, `(.L_x_92) ;  /* 0x0000042000017945 */ /* 0x000fe20003800000 */
[----:B------:R-:W-:Y:S01]  /*5ab0*/  SEL R6, RZ, 0xffffffff, P2 ;  /* 0xffffffffff067807 */ /* 0x000fe20001000000 */
[----:B------:R-:W-:Y:S01]  /*5ac0*/  IMAD.MOV.U32 R56, RZ, RZ, 0x1 ;  /* 0x00000001ff387424 */ /* 0x000fe200078e00ff */
[----:B------:R-:W-:Y:S02]  /*5ad0*/  LOP3.LUT P3, RZ, R74, 0xff, RZ, 0xc0, !PT ;  /* 0x000000ff4aff7812 */ /* 0x000fe4000786c0ff */
[----:B------:R-:W-:Y:S02]  /*5ae0*/  CS2R R46, SRZ ;  /* 0x00000000002e7805 */ /* 0x000fe4000001ff00 */
[----:B-1----:R-:W-:Y:S02]  /*5af0*/  @P1 SEL R0, RZ, 0xffffffff, P4 ;  /* 0xffffffffff001807 */ /* 0x002fe40002000000 */
[----:B------:R-:W-:Y:S02]  /*5b00*/  CS2R R44, SRZ ;  /* 0x00000000002c7805 */ /* 0x000fe4000001ff00 */
[----:B------:R-:W-:Y:S02]  /*5b10*/  LEA R3, R81, UR44, 0x3 ;  /* 0x0000002c51037c11 */ /* 0x000fe4000f8e18ff */
[----:B------:R-:W-:Y:S02]  /*5b20*/  CS2R R50, SRZ ;  /* 0x0000000000327805 */ /* 0x000fe4000001ff00 */
[----:B------:R-:W-:Y:S02]  /*5b30*/  @P0 SEL R0, R6, R0, !P3 ;  /* 0x0000000006000207 */ /* 0x000fe40005800000 */
[----:B------:R-:W-:Y:S02]  /*5b40*/  CS2R R48, SRZ ;  /* 0x0000000000307805 */ /* 0x000fe4000001ff00 */
[----:B------:R-:W-:Y:S02]  /*5b50*/  LEA R43, R36, UR44, 0x3 ;  /* 0x0000002c242b7c11 */ /* 0x000fe4000f8e18ff */
[----:B------:R-:W-:Y:S02]  /*5b60*/  @P1 LOP3.LUT R0, R0, 0x1, RZ, 0xc0, !PT ;  /* 0x0000000100001812 */ /* 0x000fe400078ec0ff */
[----:B------:R-:W-:Y:S02]  /*5b70*/  SHF.L.U32 R4, R83, 0x1f, RZ ;  /* 0x0000001f53047819 */ /* 0x000fe400000006ff */
[----:B------:R-:W-:Y:S02]  /*5b80*/  ISETP.NE.U32.OR P6, PT, R0, 0x1, !P1 ;  /* 0x000000010000780c */ /* 0x000fe40004fc5470 */
[----:B------:R-:W-:Y:S02]  /*5b90*/  PLOP3.LUT P2, PT, PT, PT, UP1, 0x80, 0x8 ;  /* 0x000000000008781c */ /* 0x000fe40003f4f018 */
[----:B------:R-:W-:Y:S02]  /*5ba0*/  LEA.HI R39, R36, R36, RZ, 0x1 ;  /* 0x0000002424277211 */ /* 0x000fe400078f08ff */
[----:B------:R-:W-:Y:S02]  /*5bb0*/  SEL R5, RZ, 0xffffffff, P4 ;  /* 0xffffffffff057807 */ /* 0x000fe40002000000 */
[----:B------:R-:W-:Y:S05]  /*5bc0*/  P2R R2, PR, RZ, 0x40 ;  /* 0x00000040ff027803 */ /* 0x000fea0000000000 */
[----:B------:R-:W-:Y:S02]  /*5bd0*/  @P6 SHF.L.U32 R0, R80, 0x1f, RZ ;  /* 0x0000001f50006819 */ /* 0x000fe400000006ff */
[----:B------:R-:W-:Y:S02]  /*5be0*/  @P2 SEL R5, R6, R5, !P3 ;  /* 0x0000000506052207 */ /* 0x000fe40005800000 */
[----:B------:R1:W2:Y:S02]  /*5bf0*/  @P6 SYNCS.PHASECHK.TRANS64.TRYWAIT P1, [R3+URZ+0x30], R0 ;  /* 0x00003000030065a7 */ /* 0x0002a400080211ff */
[----:B------:R-:W-:Y:S04]  /*5c00*/  LOP3.LUT R5, R5, 0x1, RZ, 0xc0, !PT ;  /* 0x0000000105057812 */ /* 0x000fe800078ec0ff */
[----:B------:R-:W-:Y:S04]  /*5c10*/  ISETP.NE.U32.AND P5, PT, R5, 0x1, PT ;  /* 0x000000010500780c */ /* 0x000fe80003fa5070 */
[----:B------:R-:W-:Y:S01]  /*5c20*/  P2R R57, PR, RZ, 0x20 ;  /* 0x00000020ff397803 */ /* 0x000fe20000000000 */
[----:B------:R4:W3:Y:S01]  /*5c30*/  SYNCS.PHASECHK.TRANS64.TRYWAIT P0, [R43+URZ+0x80], R4 ;  /* 0x000080042b0075a7 */ /* 0x0008e200080011ff */
[C---:B-1----:R-:W-:Y:S01]  /*5c40*/  IMAD.SHL.U32 R0, R39.reuse, 0x40, RZ ;  /* 0x0000004027007824 */ /* 0x042fe200078e00ff */
[----:B------:R-:W-:Y:S04]  /*5c50*/  LOP3.LUT R39, R39, 0xffe, RZ, 0xc0, !PT ;  /* 0x00000ffe27277812 */ /* 0x000fe800078ec0ff */
[----:B------:R-:W-:Y:S01]  /*5c60*/  LOP3.LUT R0, R0, 0xffffff80, RZ, 0xc0, !PT ;  /* 0xffffff8000007812 */ /* 0x000fe200078ec0ff */
[----:B------:R-:W-:Y:S04]  /*5c70*/  IMAD.IADD R39, R36, 0x1, -R39 ;  /* 0x0000000124277824 */ /* 0x000fe800078e0a27 */
[----:B------:R-:W-:Y:S04]  /*5c80*/  IMAD.IADD R0, R37, 0x1, R0 ;  /* 0x0000000125007824 */ /* 0x000fe800078e0200 */
[----:B------:R-:W-:Y:S01]  /*5c90*/  IMAD R39, R39, 0x100000, R0 ;  /* 0x0010000027277824 */ /* 0x000fe200078e0200 */
[----:B--2---:R-:W-:Y:S01]  /*5ca0*/  @P6 SEL R56, RZ, 0x1, !P1 ;  /* 0x00000001ff386807 */ /* 0x004fe20004800000 */
[----:B----4-:R-:W-:Y:S06]  /*5cb0*/  @!P6 BRA `(.L_x_93) ;  /* 0x000000000080e947 */ /* 0x010fec0003800000 */
[----:B------:R-:W-:Y:S01]  /*5cc0*/  @P5 IMAD R6, R81, 0x1000, R69 ;  /* 0x0000100051065824 */ /* 0x000fe200078e0245 */
[----:B------:R-:W-:Y:S01]  /*5cd0*/  ISETP.NE.AND P1, PT, R56, RZ, PT ;  /* 0x000000ff3800720c */ /* 0x000fe20003f25270 */
[----:B------:R-:W-:Y:S01]  /*5ce0*/  BSSY B0, `(.L_x_94) ;  /* 0x000000b000007945 */ /* 0x000fe20003800000 */
[----:B------:R-:W-:Y:S01]  /*5cf0*/  CS2R R50, SRZ ;  /* 0x0000000000327805 */ /* 0x000fe2000001ff00 */
[----:B------:R-:W-:Y:S01]  /*5d00*/  @P5 VIADD R5, R6, UR44 ;  /* 0x0000002c06055c36 */ /* 0x000fe20008000000 */
[----:B------:R-:W-:Y:S02]  /*5d10*/  CS2R R48, SRZ ;  /* 0x0000000000307805 */ /* 0x000fe4000001ff00 */
[----:B------:R-:W-:Y:S02]  /*5d20*/  CS2R R46, SRZ ;  /* 0x00000000002e7805 */ /* 0x000fe4000001ff00 */
[----:B------:R-:W-:Y:S01]  /*5d30*/  CS2R R44, SRZ ;  /* 0x00000000002c7805 */ /* 0x000fe2000001ff00 */
[----:B------:R-:W-:Y:S04]  /*5d40*/  @P5 IMAD R5, R84, -0x10, R5 ;  /* 0xfffffff054055824 */ /* 0x000fe800078e0205 */
[----:B------:R-:W-:Y:S05]  /*5d50*/  @P1 BRA `(.L_x_95) ;  /* 0x00000000000c1947 */ /* 0x000fea0003800000 */
[----:B------:R-:W-:Y:S04]  /*5d60*/  SHF.L.U32 R0, R80, 0x1f, RZ ;  /* 0x0000001f50007819 */ /* 0x000fe800000006ff */
[----:B------:R-:W1:Y:S02]  /*5d70*/  SYNCS.PHASECHK.TRANS64.TRYWAIT P1, [R3+URZ+0x30], R0 ;  /* 0x00003000030075a7 */ /* 0x000e6400080211ff */
[----:B-1----:R-:W-:Y:S05]  /*5d80*/  @!P1 BRA `(.L_x_96) ;  /* 0x0000002400009947 */ /* 0x002fea0003800000 */
.L_x_95:
[----:B------:R-:W-:Y:S05]  /*5d90*/  BSYNC B0 ;  /* 0x0000000000007941 */ /* 0x000fea0003800000 */
.L_x_94:
[----:B------:R-:W-:Y:S01]  /*5da0*/  ISETP.NE.AND P1, PT, R57, RZ, PT ;  /* 0x000000ff3900720c */ /* 0x000fe20003f25270 */
[----:B-1----:R-:W-:Y:S02]  /*5db0*/  VIADD R3, R3, 0x40 ;  /* 0x0000004003037836 */ /* 0x002fe40000000000 */
[----:B------:R-:W-:Y:S02]  /*5dc0*/  IMAD.U32 R0, RZ, RZ, UR45 ;  /* 0x0000002dff007e24 */ /* 0x000fe4000f8e00ff */
[----:B------:R-:W-:Y:S03]  /*5dd0*/  VIADD R81, R81, 0x1 ;  /* 0x0000000151517836 */ /* 0x000fe60000000000 */
[----:B------:R-:W-:Y:S05]  /*5de0*/  PRMT R0, R0, 0x654, R3 ;  /* 0x0000065400007816 */ /* 0x000fea0000000003 */
[----:B------:R1:W2:Y:S04]  /*5df0*/  @P1 LDS.128 R48, [R6+UR44+0x200] ;  /* 0x0002002c06301984 */ /* 0x0002a80008000c00 */
[----:B------:R1:W4:Y:S01]  /*5e00*/  @P1 LDS.128 R44, [R5+0x210] ;  /* 0x00021000052c1984 */ /* 0x0003220000000c00 */
[C---:B------:R-:W-:Y:S01]  /*5e10*/  ISETP.NE.AND P1, PT, R81.reuse, 0x2, PT ;  /* 0x000000025100780c */ /* 0x040fe20003f25270 */
[----:B------:R-:W-:Y:S01]  /*5e20*/  @!PT LDS RZ, [RZ] ;  /* 0x00000000fffff984 */ /* 0x000fe20000000800 */
[----:B------:R-:W-:Y:S01]  /*5e30*/  @!PT LDS RZ, [RZ] ;  /* 0x00000000fffff984 */ /* 0x000fe20000000800 */
[----:B------:R-:W-:Y:S01]  /*5e40*/  @!PT LDS RZ, [RZ] ;  /* 0x00000000fffff984 */ /* 0x000fe20000000800 */
[----:B------:R-:W-:Y:S01]  /*5e50*/  @!PT LDS RZ, [RZ] ;  /* 0x00000000fffff984 */ /* 0x000fe20000000800 */
[----:B------:R5:W-:Y:S06]  /*5e60*/  MEMBAR.ALL.CTA ;  /* 0x0000000000007992 */ /* 0x000bec0000008000 */
[----:B-----5:R-:W5:Y:S01]  /*5e70*/  FENCE.VIEW.ASYNC.S ;  /* 0x00000000000073c6 */ /* 0x020f620000000000 */
[----:B------:R-:W-:Y:S01]  /*5e80*/  SEL R81, R81, RZ, P1 ;  /* 0x000000ff51517207 */ /* 0x000fe20000800000 */
[----:B-----5:R5:W-:Y:S02]  /*5e90*/  SYNCS.ARRIVE.TRANS64.RED.A1T0 RZ, [R0+URZ], RZ ;  /* 0x000000ff00ff79a7 */ /* 0x020be400081004ff */
[----:B-----5:R-:W-:Y:S04]  /*5ea0*/  SEL R0, RZ, 0x1, P1 ;  /* 0x00000001ff007807 */ /* 0x020fe80000800000 */
[----:B-12---:R-:W-:Y:S02]  /*5eb0*/  LOP3.LUT R80, R80, R0, RZ, 0x3c, !PT ;  /* 0x0000000050507212 */ /* 0x006fe400078e3cff */
.L_x_93:
[----:B------:R-:W-:Y:S05]  /*5ec0*/  BSYNC B1 ;  /* 0x0000000000017941 */ /* 0x000fea0003800000 */
.L_x_92:
[----:B------:R-:W-:Y:S04]  /*5ed0*/  SHF.R.U32.HI R0, RZ, 0x15, R39 ;  /* 0x00000015ff007819 */ /* 0x000fe80000011627 */
[----:B------:R-:W-:Y:S01]  /*5ee0*/  LOP3.LUT P1, RZ, R0, 0x3, R75, 0x48, !PT ;  /* 0x0000000300ff7812 */ /* 0x000fe2000782484b */
[----:B------:R-:W-:Y:S01]  /*5ef0*/  @!UPT UIADD3 URZ, UPT, UPT, URZ, URZ, URZ ;  /* 0x000000fffffff290 */ /* 0x000fe2000fffe0ff */
[----:B---3--:R-:W-:Y:S11]  /*5f00*/  @P0 BRA `(.L_x_97) ;  /* 0x0000000000080947 */ /* 0x008ff60003800000 */
[----:B------:R-:W1:Y:S02]  /*5f10*/  SYNCS.PHASECHK.TRANS64.TRYWAIT P0, [R43+URZ+0x80], R4 ;  /* 0x000080042b0075a7 */ /* 0x000e6400080011ff */
[----:B-1----:R-:W-:Y:S05]  /*5f20*/  @!P0 BRA `(.L_x_98) ;  /* 0x0000002000ac8947 */ /* 0x002fea0003800000 */
.L_x_97:
        /* <DEDUP_REMOVED lines=8> */
[----:B------:R-:W5:Y:S01]  /*5fb0*/  LDCU.64 UR4, c[0x4][0x10] ;  /* 0x01000200ff0477ac */ /* 0x000f620008000a00 */
[----:B--2---:R-:W-:Y:S01]  /*5fc0*/  MOV R5, UR9 ;  /* 0x0000000900057c02 */ /* 0x004fe20008000f00 */
[----:B-1----:R-:W-:Y:S01]  /*5fd0*/  IMAD.U32 R4, RZ, RZ, UR8 ;  /* 0x00000008ff047e24 */ /* 0x002fe2000f8e00ff */
[----:B---3--:R-:W-:Y:S01]  /*5fe0*/  MOV R7, UR7 ;  /* 0x0000000700077c02 */ /* 0x008fe20008000f00 */
[----:B------:R-:W-:Y:S01]  /*5ff0*/  IMAD.U32 R6, RZ, RZ, UR6 ;  /* 0x00000006ff067e24 */ /* 0x000fe2000f8e00ff */
[----:B-----5:R-:W-:Y:S01]  /*6000*/  MOV R11, UR5 ;  /* 0x00000005000b7c02 */ /* 0x020fe20008000f00 */
[----:B------:R-:W-:Y:S02]  /*6010*/  IMAD.U32 R10, RZ, RZ, UR4 ;  /* 0x00000004ff0a7e24 */ /* 0x000fe4000f8e00ff */
[----:B------:R-:W-:Y:S07]  /*6020*/  LEPC R20, `(.L_x_99) ;  /* 0x000000001014794e */ /* 0x000fee0000000000 */
[----:B----4-:R-:W-:Y:S05]  /*6030*/  CALL.ABS.NOINC R14 ;  /* 0x000000000e007343 */ /* 0x010fea0003c00000 */
.L_x_99:
[----:B------:R-:W-:Y:S05]  /*6040*/  WARPSYNC.ALL ;  /* 0x0000000000007948 */ /* 0x000fea0003800000 */
[----:B------:R-:W-:Y:S01]  /*6050*/  R2UR UR4, R39 ;  /* 0x00000000270472ca */ /* 0x000fe200000e0000 */
[----:B------:R-:W-:Y:S01]  /*6060*/  BSSY.RECONVERGENT B0, `(.L_x_100) ;  /* 0x00000a0000007945 */ /* 0x000fe20003800200 */
[----:B------:R-:W-:Y:S02]  /*6070*/  ISETP.NE.AND P6, PT, R2, RZ, PT ;  /* 0x000000ff0200720c */ /* 0x000fe40003fc5270 */
[C---:B------:R-:W-:Y:S02]  /*6080*/  SHF.L.U32 R2, R48.reuse, 0x10, RZ ;  /* 0x0000001030027819 */ /* 0x040fe400000006ff */
[C---:B------:R-:W-:Y:S02]  /*6090*/  PRMT R3, R48.reuse, 0x8880, RZ ;  /* 0x0000888030037816 */ /* 0x040fe400000000ff */
[----:B------:R-:W-:Y:S02]  /*60a0*/  SHF.L.U32 R41, R48, 0x8, RZ ;  /* 0x0000000830297819 */ /* 0x000fe400000006ff */
[----:B------:R-:W-:Y:S02]  /*60b0*/  SHF.L.U32 R42, R49, 0x10, RZ ;  /* 0x00000010312a7819 */ /* 0x000fe400000006ff */
[----:B------:R-:W-:Y:S01]  /*60c0*/  ISETP.NE.AND P0, PT, R86, RZ, PT ;  /* 0x000000ff5600720c */ /* 0x000fe20003f05270 */
[----:B-1----:R-:W-:Y:S01]  /*60d0*/  LDTM.16dp32bit_t0_t15.x32 R4, tmem[UR4] ;  /* 0x00000004000479ee */ /* 0x002fe20008a80000 */
[----:B------:R-:W1:Y:S01]  /*60e0*/  LDTM.16dp32bit_t16_t31.x32 R4, tmem[UR4+0x20] ;  /* 0x00002004000479ee */ /* 0x000e620008aa0000 */
[----:B------:R-:W-:Y:S01]  /*60f0*/  SHF.R.S32.HI R42, RZ, 0x18, R42 ;  /* 0x00000018ff2a7819 */ /* 0x000fe2000001142a */
[C---:B-1----:R-:W-:Y:S01]  /*6100*/  IMAD R0, R38.reuse, R4, RZ ;  /* 0x0000000426007224 */ /* 0x042fe200078e02ff */
[----:B------:R-:W-:Y:S01]  /*6110*/  SHF.R.S32.HI R4, RZ, 0x18, R2 ;  /* 0x00000018ff047819 */ /* 0x000fe20000011402 */
[C---:B------:R-:W-:Y:S01]  /*6120*/  IMAD R2, R38.reuse, R5, RZ ;  /* 0x0000000526027224 */ /* 0x040fe200078e02ff */
[----:B------:R-:W-:Y:S01]  /*6130*/  SHF.R.S32.HI R5, RZ, 0x18, R41 ;  /* 0x00000018ff057819 */ /* 0x000fe20000011429 */
[----:B------:R-:W-:Y:S01]  /*6140*/  IMAD R0, R3, R40, R0 ;  /* 0x0000002803007224 */ /* 0x000fe200078e0200 */
[----:B------:R-:W-:Y:S01]  /*6150*/  PRMT R41, R49, 0x8880, RZ ;  /* 0x0000888031297816 */ /* 0x000fe200000000ff */
[----:B------:R-:W-:Y:S02]  /*6160*/  IMAD R3, R38, R6, RZ ;  /* 0x0000000626037224 */ /* 0x000fe400078e02ff */
[-C--:B------:R-:W-:Y:S01]  /*6170*/  IMAD R2, R4, R40.reuse, R2 ;  /* 0x0000002804027224 */ /* 0x080fe200078e0202 */
[----:B------:R-:W-:Y:S01]  /*6180*/  SHF.R.S32.HI R4, RZ, 0x18, R48 ;  /* 0x00000018ff047819 */ /* 0x000fe20000011430 */
[----:B------:R-:W-:Y:S02]  /*6190*/  IMAD R7, R38, R7, RZ ;  /* 0x0000000726077224 */ /* 0x000fe400078e02ff */
[-C--:B------:R-:W-:Y:S02]  /*61a0*/  IMAD R3, R5, R40.reuse, R3 ;  /* 0x0000002805037224 */ /* 0x080fe400078e0203 */
[----:B------:R-:W-:Y:S02]  /*61b0*/  IMAD R7, R4, R40, R7 ;  /* 0x0000002804077224 */ /* 0x000fe400078e0207 */
[C---:B------:R-:W-:Y:S02]  /*61c0*/  IMAD R6, R38.reuse, R11, RZ ;  /* 0x0000000b26067224 */ /* 0x040fe400078e02ff */
[C---:B------:R-:W-:Y:S01]  /*61d0*/  IMAD R11, R38.reuse, R16, RZ ;  /* 0x00000010260b7224 */ /* 0x040fe200078e02ff */
[----:B------:R-:W-:Y:S01]  /*61e0*/  I2IP.S8.S32.SAT R52, R7, R3, RZ ;  /* 0x0000000307347239 */ /* 0x000fe200000014ff */
[C---:B------:R-:W-:Y:S02]  /*61f0*/  IMAD R16, R38.reuse, R21, RZ ;  /* 0x0000001526107224 */ /* 0x040fe400078e02ff */
[----:B------:R-:W-:Y:S01]  /*6200*/  IMAD R21, R38, R26, RZ ;  /* 0x0000001a26157224 */ /* 0x000fe200078e02ff */
[----:B------:R-:W-:Y:S01]  /*6210*/  I2IP.S8.S32.SAT R52, R2, R0, R52 ;  /* 0x0000000002347239 */ /* 0x000fe20000001434 */
[C---:B------:R-:W-:Y:S01]  /*6220*/  IMAD R26, R38.reuse, R31, RZ ;  /* 0x0000001f261a7224 */ /* 0x040fe200078e02ff */
[----:B------:R-:W-:Y:S01]  /*6230*/  SHF.R.S32.HI R2, RZ, 0x18, R49 ;  /* 0x00000018ff027819 */ /* 0x000fe20000011431 */
[C---:B------:R-:W-:Y:S02]  /*6240*/  IMAD R3, R38.reuse, R8, RZ ;  /* 0x0000000826037224 */ /* 0x040fe400078e02ff */
[----:B------:R-:W-:Y:S02]  /*6250*/  IMAD.SHL.U32 R31, R49, 0x100, RZ ;  /* 0x00000100311f7824 */ /* 0x000fe400078e00ff */
[C---:B------:R-:W-:Y:S02]  /*6260*/  IMAD R8, R38.reuse, R13, RZ ;  /* 0x0000000d26087224 */ /* 0x040fe400078e02ff */
[C---:B------:R-:W-:Y:S01]  /*6270*/  IMAD R13, R38.reuse, R18, RZ ;  /* 0x00000012260d7224 */ /* 0x040fe200078e02ff */
[----:B------:R-:W-:Y:S01]  /*6280*/  SHF.R.S32.HI R0, RZ, 0x18, R31 ;  /* 0x00000018ff007819 */ /* 0x000fe2000001141f */
[----:B------:R-:W-:Y:S01]  /*6290*/  IMAD R18, R38, R23, RZ ;  /* 0x0000001726127224 */ /* 0x000fe200078e02ff */
[----:B------:R-:W-:Y:S01]  /*62a0*/  SHF.L.U32 R31, R50, 0x10, RZ ;  /* 0x00000010321f7819 */ /* 0x000fe200000006ff */
[C---:B------:R-:W-:Y:S02]  /*62b0*/  IMAD R4, R38.reuse, R9, RZ ;  /* 0x0000000926047224 */ /* 0x040fe400078e02ff */
[C---:B------:R-:W-:Y:S01]  /*62c0*/  IMAD R23, R38.reuse, R28, RZ ;  /* 0x0000001c26177224 */ /* 0x040fe200078e02ff */
[----:B------:R-:W-:Y:S01]  /*62d0*/  SHF.R.S32.HI R31, RZ, 0x18, R31 ;  /* 0x00000018ff1f7819 */ /* 0x000fe2000001141f */
[C---:B------:R-:W-:Y:S02]  /*62e0*/  IMAD R7, R38.reuse, R12, RZ ;  /* 0x0000000c26077224 */ /* 0x040fe400078e02ff */
[----:B------:R-:W-:Y:S01]  /*62f0*/  IMAD R28, R38, R33, RZ ;  /* 0x00000021261c7224 */ /* 0x000fe200078e02ff */
[----:B------:R-:W-:Y:S01]  /*6300*/  PRMT R33, R50, 0x8880, RZ ;  /* 0x0000888032217816 */ /* 0x000fe200000000ff */
[----:B------:R-:W-:Y:S02]  /*6310*/  IMAD R3, R41, R40, R3 ;  /* 0x0000002829037224 */ /* 0x000fe400078e0203 */
[C---:B------:R-:W-:Y:S02]  /*6320*/  IMAD R12, R38.reuse, R17, RZ ;  /* 0x00000011260c7224 */ /* 0x040fe400078e02ff */
[C---:B------:R-:W-:Y:S02]  /*6330*/  IMAD R5, R38.reuse, R10, RZ ;  /* 0x0000000a26057224 */ /* 0x040fe400078e02ff */
[----:B------:R-:W-:Y:S02]  /*6340*/  IMAD R17, R38, R22, RZ ;  /* 0x0000001626117224 */ /* 0x000fe400078e02ff */
[----:B------:R-:W-:Y:S02]  /*6350*/  IMAD R4, R42, R40, R4 ;  /* 0x000000282a047224 */ /* 0x000fe400078e0204 */
[C---:B------:R-:W-:Y:S02]  /*6360*/  IMAD R22, R38.reuse, R27, RZ ;  /* 0x0000001b26167224 */ /* 0x040fe400078e02ff */
[----:B------:R-:W-:Y:S01]  /*6370*/  IMAD R27, R38, R32, RZ ;  /* 0x00000020261b7224 */ /* 0x000fe200078e02ff */
[----:B------:R-:W-:Y:S01]  /*6380*/  SHF.L.U32 R32, R50, 0x8, RZ ;  /* 0x0000000832207819 */ /* 0x000fe200000006ff */
[-C--:B------:R-:W-:Y:S02]  /*6390*/  IMAD R5, R0, R40.reuse, R5 ;  /* 0x0000002800057224 */ /* 0x080fe400078e0205 */
[----:B------:R-:W-:Y:S01]  /*63a0*/  IMAD.MOV.U32 R0, RZ, RZ, R33 ;  /* 0x000000ffff007224 */ /* 0x000fe200078e0021 */
[----:B------:R-:W-:Y:S01]  /*63b0*/  SHF.R.S32.HI R32, RZ, 0x18, R32 ;  /* 0x00000018ff207819 */ /* 0x000fe20000011420 */
[-C--:B------:R-:W-:Y:S01]  /*63c0*/  IMAD R6, R2, R40.reuse, R6 ;  /* 0x0000002802067224 */ /* 0x080fe200078e0206 */
[----:B------:R-:W-:Y:S01]  /*63d0*/  SHF.R.S32.HI R2, RZ, 0x18, R50 ;  /* 0x00000018ff027819 */ /* 0x000fe20000011432 */
[----:B------:R-:W-:Y:S01]  /*63e0*/  IMAD R7, R0, R40, R7 ;  /* 0x0000002800077224 */ /* 0x000fe200078e0207 */
[----:B------:R-:W-:Y:S01]  /*63f0*/  PRMT R0, R51, 0x8880, RZ ;  /* 0x0000888033007816 */ /* 0x000fe200000000ff */
[----:B------:R-:W-:Y:S01]  /*6400*/  IMAD R9, R38, R14, RZ ;  /* 0x0000000e26097224 */ /* 0x000fe200078e02ff */
[----:B------:R-:W-:Y:S01]  /*6410*/  I2IP.S8.S32.SAT R6, R6, R5, RZ ;  /* 0x0000000506067239 */ /* 0x000fe200000014ff */
[-C--:B------:R-:W-:Y:S01]  /*6420*/  IMAD R8, R31, R40.reuse, R8 ;  /* 0x000000281f087224 */ /* 0x080fe200078e0208 */
[C---:B------:R-:W-:Y:S01]  /*6430*/  SHF.L.U32 R31, R51.reuse, 0x8, RZ ;  /* 0x00000008331f7819 */ /* 0x040fe200000006ff */
[----:B------:R-:W-:Y:S01]  /*6440*/  IMAD R10, R38, R15, RZ ;  /* 0x0000000f260a7224 */ /* 0x000fe200078e02ff */
[----:B------:R-:W-:Y:S01]  /*6450*/  I2IP.S8.S32.SAT R53, R4, R3, R6 ;  /* 0x0000000304357239 */ /* 0x000fe20000001406 */
[-C--:B------:R-:W-:Y:S01]  /*6460*/  IMAD R9, R32, R40.reuse, R9 ;  /* 0x0000002820097224 */ /* 0x080fe200078e0209 */
[----:B------:R-:W-:Y:S01]  /*6470*/  SHF.R.S32.HI R5, RZ, 0x18, R31 ;  /* 0x00000018ff057819 */ /* 0x000fe2000001141f */
[-C--:B------:R-:W-:Y:S01]  /*6480*/  IMAD R10, R2, R40.reuse, R10 ;  /* 0x00000028020a7224 */ /* 0x080fe200078e020a */
[----:B------:R-:W-:Y:S01]  /*6490*/  SHF.L.U32 R2, R51, 0x10, RZ ;  /* 0x0000001033027819 */ /* 0x000fe200000006ff */
[----:B------:R-:W-:Y:S01]  /*64a0*/  IMAD R11, R0, R40, R11 ;  /* 0x00000028000b7224 */ /* 0x000fe200078e020b */
[----:B------:R-:W-:Y:S01]  /*64b0*/  SHF.R.S32.HI R0, RZ, 0x18, R51 ;  /* 0x00000018ff007819 */ /* 0x000fe20000011433 */
[C---:B------:R-:W-:Y:S01]  /*64c0*/  IMAD R15, R38.reuse, R20, RZ ;  /* 0x00000014260f7224 */ /* 0x040fe200078e02ff */
[----:B------:R-:W-:Y:S01]  /*64d0*/  SHF.R.S32.HI R2, RZ, 0x18, R2 ;  /* 0x00000018ff027819 */ /* 0x000fe20000011402 */
[C---:B------:R-:W-:Y:S01]  /*64e0*/  IMAD R14, R38.reuse, R19, RZ ;  /* 0x00000013260e7224 */ /* 0x040fe200078e02ff */
[C---:B----4-:R-:W-:Y:S01]  /*64f0*/  SHF.L.U32 R4, R45.reuse, 0x10, RZ ;  /* 0x000000102d047819 */ /* 0x050fe200000006ff */
[----:B------:R-:W-:Y:S01]  /*6500*/  IMAD R19, R38, R24, RZ ;  /* 0x0000001826137224 */ /* 0x000fe200078e02ff */
[----:B------:R-:W-:Y:S01]  /*6510*/  PRMT R3, R45, 0x8880, RZ ;  /* 0x000088802d037816 */ /* 0x000fe200000000ff */
[-C--:B------:R-:W-:Y:S01]  /*6520*/  IMAD R12, R2, R40.reuse, R12 ;  /* 0x00000028020c7224 */ /* 0x080fe200078e020c */
[----:B------:R-:W-:Y:S01]  /*6530*/  PRMT R2, R44, 0x8880, RZ ;  /* 0x000088802c027816 */ /* 0x000fe200000000ff */
[-C--:B------:R-:W-:Y:S01]  /*6540*/  IMAD R13, R5, R40.reuse, R13 ;  /* 0x00000028050d7224 */ /* 0x080fe200078e020d */
[----:B------:R-:W-:Y:S01]  /*6550*/  SHF.R.S32.HI R4, RZ, 0x18, R4 ;  /* 0x00000018ff047819 */ /* 0x000fe20000011404 */
[----:B------:R-:W-:Y:S01]  /*6560*/  IMAD R14, R0, R40, R14 ;  /* 0x00000028000e7224 */ /* 0x000fe200078e020e */
[----:B------:R-:W-:Y:S01]  /*6570*/  MOV R0, R2 ;  /* 0x0000000200007202 */ /* 0x000fe20000000f00 */
[----:B------:R-:W-:Y:S01]  /*6580*/  IMAD.U32 R5, R44, 0x10000, RZ ;  /* 0x000100002c057824 */ /* 0x000fe200078e00ff */
[----:B------:R-:W-:Y:S01]  /*6590*/  I2IP.S8.S32.SAT R9, R10, R9, RZ ;  /* 0x000000090a097239 */ /* 0x000fe200000014ff */
[----:B------:R-:W-:Y:S01]  /*65a0*/  IMAD R20, R38, R25, RZ ;  /* 0x0000001926147224 */ /* 0x000fe200078e02ff */
[----:B------:R-:W-:Y:S01]  /*65b0*/  I2IP.S8.S32.SAT R13, R14, R13, RZ ;  /* 0x0000000d0e0d7239 */ /* 0x000fe200000014ff */
[----:B------:R-:W-:Y:S01]  /*65c0*/  IMAD R15, R0, R40, R15 ;  /* 0x00000028000f7224 */ /* 0x000fe200078e020f */
[----:B------:R-:W-:Y:S01]  /*65d0*/  SHF.R.S32.HI R2, RZ, 0x18, R5 ;  /* 0x00000018ff027819 */ /* 0x000fe20000011405 */
[----:B------:R-:W-:Y:S01]  /*65e0*/  IMAD R24, R38, R29, RZ ;  /* 0x0000001d26187224 */ /* 0x000fe200078e02ff */
[----:B------:R-:W-:Y:S01]  /*65f0*/  SHF.L.U32 R0, R44, 0x8, RZ ;  /* 0x000000082c007819 */ /* 0x000fe200000006ff */
[----:B------:R-:W-:Y:S01]  /*6600*/  IMAD R25, R38, R30, RZ ;  /* 0x0000001e26197224 */ /* 0x000fe200078e02ff */
[----:B------:R-:W-:Y:S01]  /*6610*/  I2IP.S8.S32.SAT R54, R8, R7, R9 ;  /* 0x0000000708367239 */ /* 0x000fe20000001409 */
[----:B------:R-:W-:Y:S01]  /*6620*/  IMAD R16, R2, R40, R16 ;  /* 0x0000002802107224 */ /* 0x000fe200078e0210 */
[----:B------:R-:W-:Y:S01]  /*6630*/  SHF.R.S32.HI R0, RZ, 0x18, R0 ;  /* 0x00000018ff007819 */ /* 0x000fe20000011400 */
[----:B------:R-:W-:Y:S01]  /*6640*/  IMAD R29, R38, R34, RZ ;  /* 0x00000022261d7224 */ /* 0x000fe200078e02ff */
[----:B------:R-:W-:Y:S01]  /*6650*/  SHF.R.S32.HI R2, RZ, 0x18, R44 ;  /* 0x00000018ff027819 */ /* 0x000fe2000001142c */
[----:B------:R-:W-:Y:S01]  /*6660*/  IMAD.SHL.U32 R5, R45, 0x100, RZ ;  /* 0x000001002d057824 */ /* 0x000fe200078e00ff */
[----:B------:R-:W-:Y:S01]  /*6670*/  I2IP.S8.S32.SAT R55, R12, R11, R13 ;  /* 0x0000000b0c377239 */ /* 0x000fe2000000140d */
[-C--:B------:R-:W-:Y:S02]  /*6680*/  IMAD R17, R0, R40.reuse, R17 ;  /* 0x0000002800117224 */ /* 0x080fe400078e0211 */
[-C--:B------:R-:W-:Y:S01]  /*6690*/  IMAD R18, R2, R40.reuse, R18 ;  /* 0x0000002802127224 */ /* 0x080fe200078e0212 */
[----:B------:R-:W-:Y:S01]  /*66a0*/  SHF.R.S32.HI R0, RZ, 0x18, R5 ;  /* 0x00000018ff007819 */ /* 0x000fe20000011405 */
[-C--:B------:R-:W-:Y:S01]  /*66b0*/  IMAD R19, R3, R40.reuse, R19 ;  /* 0x0000002803137224 */ /* 0x080fe200078e0213 */
[----:B------:R-:W-:Y:S01]  /*66c0*/  SHF.R.S32.HI R2, RZ, 0x18, R45 ;  /* 0x00000018ff027819 */ /* 0x000fe2000001142d */
[-C--:B------:R-:W-:Y:S01]  /*66d0*/  IMAD R20, R4, R40.reuse, R20 ;  /* 0x0000002804147224 */ /* 0x080fe200078e0214 */
[----:B------:R-:W-:Y:S01]  /*66e0*/  SHF.L.U32 R4, R46, 0x10, RZ ;  /* 0x000000102e047819 */ /* 0x000fe200000006ff */
[-C--:B------:R-:W-:Y:S01]  /*66f0*/  IMAD R21, R0, R40.reuse, R21 ;  /* 0x0000002800157224 */ /* 0x080fe200078e0215 */
[C---:B------:R-:W-:Y:S01]  /*6700*/  PRMT R0, R46.reuse, 0x8880, RZ ;  /* 0x000088802e007816 */ /* 0x040fe200000000ff */
[----:B------:R1:W-:Y:S01]  /*6710*/  STS.128 [R69+UR44+0x2200], R52 ;  /* 0x0022003445007988 */ /* 0x0003e20008000c2c */
[----:B------:R-:W-:Y:S01]  /*6720*/  SHF.L.U32 R3, R46, 0x8, RZ ;  /* 0x000000082e037819 */ /* 0x000fe200000006ff */
[-C--:B------:R-:W-:Y:S01]  /*6730*/  IMAD R22, R2, R40.reuse, R22 ;  /* 0x0000002802167224 */ /* 0x080fe200078e0216 */
[----:B------:R-:W-:Y:S01]  /*6740*/  SHF.R.S32.HI R2, RZ, 0x18, R4 ;  /* 0x00000018ff027819 */ /* 0x000fe20000011404 */
[-C--:B------:R-:W-:Y:S01]  /*6750*/  IMAD R23, R0, R40.reuse, R23 ;  /* 0x0000002800177224 */ /* 0x080fe200078e0217 */
[----:B------:R-:W-:Y:S01]  /*6760*/  SHF.R.S32.HI R3, RZ, 0x18, R3 ;  /* 0x00000018ff037819 */ /* 0x000fe20000011403 */
[----:B------:R-:W-:Y:S01]  /*6770*/  IMAD R30, R38, R35, RZ ;  /* 0x00000023261e7224 */ /* 0x000fe200078e02ff */
[----:B------:R-:W-:Y:S01]  /*6780*/  SHF.R.S32.HI R0, RZ, 0x18, R46 ;  /* 0x00000018ff007819 */ /* 0x000fe2000001142e */
[-C--:B------:R-:W-:Y:S01]  /*6790*/  IMAD R24, R2, R40.reuse, R24 ;  /* 0x0000002802187224 */ /* 0x080fe200078e0218 */
[----:B------:R-:W-:Y:S01]  /*67a0*/  PRMT R2, R47, 0x8880, RZ ;  /* 0x000088802f027816 */ /* 0x000fe200000000ff */
[-C--:B------:R-:W-:Y:S01]  /*67b0*/  IMAD R25, R3, R40.reuse, R25 ;  /* 0x0000002803197224 */ /* 0x080fe200078e0219 */
[C---:B------:R-:W-:Y:S01]  /*67c0*/  SHF.L.U32 R3, R47.reuse, 0x10, RZ ;  /* 0x000000102f037819 */ /* 0x040fe200000006ff */
[----:B------:R-:W-:Y:S01]  /*67d0*/  IMAD.SHL.U32 R4, R47, 0x100, RZ ;  /* 0x000001002f047824 */ /* 0x000fe200078e00ff */
[----:B------:R-:W-:Y:S01]  /*67e0*/  SHF.R.S32.HI R5, RZ, 0x18, R47 ;  /* 0x00000018ff057819 */ /* 0x000fe2000001142f */
[-C--:B------:R-:W-:Y:S01]  /*67f0*/  IMAD R26, R0, R40.reuse, R26 ;  /* 0x00000028001a7224 */ /* 0x080fe200078e021a */
[----:B------:R-:W-:Y:S01]  /*6800*/  SHF.R.S32.HI R3, RZ, 0x18, R3 ;  /* 0x00000018ff037819 */ /* 0x000fe20000011403 */
[-C--:B------:R-:W-:Y:S01]  /*6810*/  IMAD R27, R2, R40.reuse, R27 ;  /* 0x00000028021b7224 */ /* 0x080fe200078e021b */
[----:B------:R-:W-:Y:S02]  /*6820*/  SHF.R.S32.HI R4, RZ, 0x18, R4 ;  /* 0x00000018ff047819 */ /* 0x000fe40000011404 */
[----:B------:R-:W-:Y:S01]  /*6830*/  I2IP.S8.S32.SAT R17, R18, R17, RZ ;  /* 0x0000001112117239 */ /* 0x000fe200000014ff */
[-C--:B------:R-:W-:Y:S01]  /*6840*/  IMAD R28, R3, R40.reuse, R28 ;  /* 0x00000028031c7224 */ /* 0x080fe200078e021c */
[----:B------:R-:W-:Y:S01]  /*6850*/  I2IP.S8.S32.SAT R21, R22, R21, RZ ;  /* 0x0000001516157239 */ /* 0x000fe200000014ff */
[-C--:B------:R-:W-:Y:S01]  /*6860*/  IMAD R29, R4, R40.reuse, R29 ;  /* 0x00000028041d7224 */ /* 0x080fe200078e021d */
[----:B------:R-:W-:Y:S01]  /*6870*/  I2IP.S8.S32.SAT R16, R16, R15, R17 ;  /* 0x0000000f10107239 */ /* 0x000fe20000001411 */
[----:B------:R-:W-:Y:S01]  /*6880*/  IMAD R30, R5, R40, R30 ;  /* 0x00000028051e7224 */ /* 0x000fe200078e021e */
[----:B------:R-:W-:Y:S02]  /*6890*/  I2IP.S8.S32.SAT R17, R20, R19, R21 ;  /* 0x0000001314117239 */ /* 0x000fe40000001415 */
[----:B------:R-:W-:Y:S02]  /*68a0*/  I2IP.S8.S32.SAT R18, R26, R25, RZ ;  /* 0x000000191a127239 */ /* 0x000fe400000014ff */
[----:B------:R-:W-:Y:S02]  /*68b0*/  I2IP.S8.S32.SAT R19, R30, R29, RZ ;  /* 0x0000001d1e137239 */ /* 0x000fe400000014ff */
[----:B------:R-:W-:Y:S02]  /*68c0*/  IADD3 R2, PT, PT, R69, UR44, RZ ;  /* 0x0000002c45027c10 */ /* 0x000fe4000fffe0ff */
[----:B------:R-:W-:Y:S02]  /*68d0*/  SHF.L.U32 R0, R79, 0x4, RZ ;  /* 0x000000044f007819 */ /* 0x000fe400000006ff */
[----:B------:R-:W-:Y:S02]  /*68e0*/  I2IP.S8.S32.SAT R18, R24, R23, R18 ;  /* 0x0000001718127239 */ /* 0x000fe40000001412 */
[----:B------:R-:W-:Y:S02]  /*68f0*/  I2IP.S8.S32.SAT R19, R28, R27, R19 ;  /* 0x0000001b1c137239 */ /* 0x000fe40000001413 */
[----:B------:R-:W-:Y:S02]  /*6900*/  IADD3 R87, PT, PT, R2, R0, RZ ;  /* 0x0000000002577210 */ /* 0x000fe40007ffe0ff */
[----:B------:R-:W-:Y:S02]  /*6910*/  LEA R3, R81, UR44, 0x3 ;  /* 0x0000002c51037c11 */ /* 0x000fe4000f8e18ff */
[----:B------:R-:W-:Y:S01]  /*6920*/  @P6 SHF.L.U32 R4, R80, 0x1f, RZ ;  /* 0x0000001f50046819 */ /* 0x000fe200000006ff */
[----:B------:R1:W-:Y:S01]  /*6930*/  STS.128 [R87+0x2210], R16 ;  /* 0x0022101057007388 */ /* 0x0003e20000000c00 */
[----:B------:R-:W-:Y:S01]  /*6940*/  @!PT LDS RZ, [RZ] ;  /* 0x00000000fffff984 */ /* 0x000fe20000000800 */
[----:B------:R-:W-:Y:S01]  /*6950*/  @!PT LDS RZ, [RZ] ;  /* 0x00000000fffff984 */ /* 0x000fe20000000800 */
[----:B------:R-:W-:Y:S01]  /*6960*/  @!PT LDS RZ, [RZ] ;  /* 0x00000000fffff984 */ /* 0x000fe20000000800 */
[----:B------:R-:W-:Y:S01]  /*6970*/  @!PT LDS RZ, [RZ] ;  /* 0x00000000fffff984 */ /* 0x000fe20000000800 */
[----:B------:R2:W-:Y:S07]  /*6980*/  MEMBAR.ALL.CTA ;  /* 0x0000000000007992 */ /* 0x0005ee0000008000 */
[----:B--2---:R-:W2:Y:S02]  /*6990*/  FENCE.VIEW.ASYNC.S ;  /* 0x00000000000073c6 */ /* 0x004ea40000000000 */
[----:B--2---:R-:W-:Y:S06]  /*69a0*/  BAR.SYNC.DEFER_BLOCKING 0x1, 0x80 ;  /* 0x0042000000007b1d */ /* 0x004fec0000010000 */
[----:B------:R-:W-:Y:S05]  /*69b0*/  @P0 BRA `(.L_x_101) ;  /* 0x0000000000280947 */ /* 0x000fea0003800000 */
[----:B------:R-:W2:Y:S01]  /*69c0*/  LDCU.64 UR6, c[0x0][0x348] ;  /* 0x00006900ff0677ac */ /* 0x000ea20008000a00 */
[----:B------:R-:W-:Y:S01]  /*69d0*/  UIADD3 UR4, UPT, UPT, UR44, 0x2200, URZ ;  /* 0x000022002c047890 */ /* 0x000fe2000fffe0ff */
[----:B------:R-:W-:Y:S05]  /*69e0*/  UMOV UR51, UR36 ;  /* 0x0000002400337c82 */ /* 0x000fea0008000000 */
[----:B------:R-:W-:Y:S04]  /*69f0*/  MOV R85, UR4 ;  /* 0x0000000400557c02 */ /* 0x000fe80008000f00 */
[----:B------:R-:W-:Y:S01]  /*6a00*/  R2UR UR48, R85 ;  /* 0x00000000553072ca */ /* 0x000fe200000e0000 */
[----:B--2---:R-:W-:Y:S04]  /*6a10*/  UIADD3 UR4, UP0, UPT, UR6, 0x680, URZ ;  /* 0x0000068006047890 */ /* 0x004fe8000ff1e0ff */
[----:B------:R-:W-:Y:S09]  /*6a20*/  UIADD3.X UR5, UPT, UPT, URZ, UR7, URZ, UP0, !UPT ;  /* 0x00000007ff057290 */ /* 0x000ff200087fe4ff */
[----:B------:R2:W-:Y:S01]  /*6a30*/  UTMASTG.3D [UR48], [UR4] ;  /* 0x00000030040073b5 */ /* 0x0005e20008010000 */
[----:B------:R0:W-:Y:S01]  /*6a40*/  UTMACMDFLUSH ;  /* 0x00000000000079b7 */ /* 0x0001e20000000000 */
[----:B--2---:R-:W-:Y:S04]  /*6a50*/  DEPBAR.LE SB0, 0x1 ;  /* 0x000080400000791a */ /* 0x004fe80000000000 */
.L_x_101:
[----:B------:R-:W-:Y:S05]  /*6a60*/  BSYNC.RECONVERGENT B0 ;  /* 0x0000000000007941 */ /* 0x000fea0003800200 */
.L_x_100:
[----:B------:R-:W-:Y:S06]  /*6a70*/  BAR.SYNC.DEFER_BLOCKING 0x1, 0x80 ;  /* 0x0042000000007b1d */ /* 0x000fec0000010000 */
[----:B------:R-:W2:Y:S01]  /*6a80*/  @P6 SYNCS.PHASECHK.TRANS64.TRYWAIT P0, [R3+URZ+0x30], R4 ;  /* 0x00003004030065a7 */ /* 0x000ea200080011ff */
[----:B------:R-:W-:Y:S01]  /*6a90*/  BSSY B1, `(.L_x_102) ;  /* 0x000001f000017945 */ /* 0x000fe20003800000 */
[----:B--2---:R-:W-:Y:S03]  /*6aa0*/  @P6 SEL R56, RZ, 0x1, !P0 ;  /* 0x00000001ff386807 */ /* 0x004fe60004000000 */
[----:B------:R-:W-:Y:S05]  /*6ab0*/  @!P6 BRA `(.L_x_103) ;  /* 0x000000000070e947 */ /* 0x000fea0003800000 */
[----:B------:R-:W-:Y:S01]  /*6ac0*/  ISETP.NE.AND P1, PT, R57, RZ, PT ;  /* 0x000000ff3900720c */ /* 0x000fe20003f25270 */
[----:B------:R-:W-:Y:S01]  /*6ad0*/  BSSY B0, `(.L_x_104) ;  /* 0x0000008000007945 */ /* 0x000fe20003800000 */
[----:B------:R-:W-:Y:S11]  /*6ae0*/  ISETP.NE.AND P0, PT, R56, RZ, PT ;  /* 0x000000ff3800720c */ /* 0x000ff60003f05270 */
[----:B------:R-:W-:Y:S04]  /*6af0*/  @P1 IMAD R2, R81, 0x1000, R2 ;  /* 0x0000100051021824 */ /* 0x000fe800078e0202 */
[----:B------:R-:W-:Y:S01]  /*6b00*/  @P1 IMAD.IADD R4, R0, 0x1, R2 ;  /* 0x0000000100041824 */ /* 0x000fe200078e0202 */
[----:B------:R-:W-:Y:S06]  /*6b10*/  @P0 BRA `(.L_x_105) ;  /* 0x00000000000c0947 */ /* 0x000fec0003800000 */
[----:B------:R-:W-:Y:S04]  /*6b20*/  SHF.L.U32 R0, R80, 0x1f, RZ ;  /* 0x0000001f50007819 */ /* 0x000fe800000006ff */
[----:B------:R-:W2:Y:S02]  /*6b30*/  SYNCS.PHASECHK.TRANS64.TRYWAIT P0, [R3+URZ+0x30], R0 ;  /* 0x00003000030075a7 */ /* 0x000ea400080011ff */
[----:B--2---:R-:W-:Y:S05]  /*6b40*/  @!P0 BRA `(.L_x_106) ;  /* 0x0000001400b88947 */ /* 0x004fea0003800000 */
.L_x_105:
[----:B------:R-:W-:Y:S05]  /*6b50*/  BSYNC B0 ;  /* 0x0000000000007941 */ /* 0x000fea0003800000 */
.L_x_104:
[----:B------:R-:W-:Y:S01]  /*6b60*/  ISETP.NE.AND P0, PT, R57, RZ, PT ;  /* 0x000000ff3900720c */ /* 0x000fe20003f05270 */
[----:B--2---:R-:W-:Y:S02]  /*6b70*/  VIADD R3, R3, 0x40 ;  /* 0x0000004003037836 */ /* 0x004fe40000000000 */
[----:B------:R-:W-:Y:S02]  /*6b80*/  IMAD.U32 R0, RZ, RZ, UR45 ;  /* 0x0000002dff007e24 */ /* 0x000fe4000f8e00ff */
[----:B------:R-:W-:Y:S03]  /*6b90*/  VIADD R81, R81, 0x1 ;  /* 0x0000000151517836 */ /* 0x000fe60000000000 */
[----:B------:R-:W-:Y:S05]  /*6ba0*/  PRMT R0, R0, 0x654, R3 ;  /* 0x0000065400007816 */ /* 0x000fea0000000003 */
[----:B------:R2:W3:Y:S04]  /*6bb0*/  @P0 LDS.128 R48, [R2+0x200] ;  /* 0x0002000002300984 */ /* 0x0004e80000000c00 */
        /* <DEDUP_REMOVED lines=11> */
[----:B--23--:R-:W-:Y:S02]  /*6c70*/  LOP3.LUT R80, R80, R0, RZ, 0x3c, !PT ;  /* 0x0000000050507212 */ /* 0x00cfe400078e3cff */
.L_x_103:
[----:B------:R-:W-:Y:S05]  /*6c80*/  BSYNC B1 ;  /* 0x0000000000017941 */ /* 0x000fea0003800000 */
.L_x_102:
[----:B------:R-:W-:Y:S05]  /*6c90*/  VIADD R0, R39, 0x40 ;  /* 0x0000004027007836 */ /* 0x000fea0000000000 */
[----:B------:R-:W-:Y:S04]  /*6ca0*/  SHF.R.U32.HI R0, RZ, 0x15, R0 ;  /* 0x00000015ff007819 */ /* 0x000fe80000011600 */
[----:B------:R-:W-:Y:S11]  /*6cb0*/  LOP3.LUT P0, RZ, R0, 0x3, R75, 0x48, !PT ;  /* 0x0000000300ff7812 */ /* 0x000ff6000780484b */
[----:B------:R-:W-:Y:S02]  /*6cc0*/  @!UPT UIADD3 URZ, UPT, UPT, URZ, URZ, URZ ;  /* 0x000000fffffff290 */ /* 0x000fe4000fffe0ff */
[----:B------:R-:W-:Y:S05]  /*6cd0*/  @!P0 BRA `(.L_x_107) ;  /* 0x0000000000408947 */ /* 0x000fea0003800000 */
[----:B------:R-:W2:Y:S01]  /*6ce0*/  LDCU.64 UR8, c[0x4][0x70] ;  /* 0x01000e00ff0877ac */ /* 0x000ea20008000a00 */
[----:B------:R-:W-:Y:S01]  /*6cf0*/  MOV R3, 0x0 ;  /* 0x0000000000037802 */ /* 0x000fe20000000f00 */
[----:B------:R-:W-:Y:S02]  /*6d00*/  HFMA2 R12, -RZ, RZ, 0, 5.9604644775390625e-08 ;  /* 0x00000001ff0c7431 */ /* 0x000fe400000001ff */
[----:B------:R-:W-:Y:S02]  /*6d10*/  IMAD.MOV.U32 R8, RZ, RZ, 0x192 ;  /* 0x00000192ff087424 */ /* 0x000fe400078e00ff */
[----:B------:R-:W-:Y:S01]  /*6d20*/  IMAD.MOV.U32 R13, RZ, RZ, RZ ;  /* 0x000000ffff0d7224 */ /* 0x000fe200078e00ff */
[----:B------:R-:W3:Y:S01]  /*6d30*/  LDCU.64 UR6, c[0x4][0x78] ;  /* 0x01000f00ff0677ac */ /* 0x000ee20008000a00 */
[----:B------:R-:W1:Y:S01]  /*6d40*/  LDC.64 R2, c[0x4][R3] ;  /* 0x0100000003027b82 */ /* 0x000e620000000a00 */
[----:B------:R-:W5:Y:S01]  /*6d50*/  LDCU.64 UR4, c[0x4][0x10] ;  /* 0x01000200ff0477ac */ /* 0x000f620008000a00 */
[----:B--2---:R-:W-:Y:S01]  /*6d60*/  MOV R5, UR9 ;  /* 0x0000000900057c02 */ /* 0x004fe20008000f00 */
[----:B------:R-:W-:Y:S01]  /*6d70*/  IMAD.U32 R4, RZ, RZ, UR8 ;  /* 0x00000008ff047e24 */ /* 0x000fe2000f8e00ff */
[----:B---3--:R-:W-:Y:S01]  /*6d80*/  MOV R7, UR7 ;  /* 0x0000000700077c02 */ /* 0x008fe20008000f00 */
[----:B------:R-:W-:Y:S01]  /*6d90*/  IMAD.U32 R6, RZ, RZ, UR6 ;  /* 0x00000006ff067e24 */ /* 0x000fe2000f8e00ff */
[----:B-----5:R-:W-:Y:S01]  /*6da0*/  MOV R11, UR5 ;  /* 0x00000005000b7c02 */ /* 0x020fe20008000f00 */
[----:B------:R-:W-:Y:S02]  /*6db0*/  IMAD.U32 R10, RZ, RZ, UR4 ;  /* 0x00000004ff0a7e24 */ /* 0x000fe4000f8e00ff */
[----:B------:R-:W-:Y:S07]  /*6dc0*/  LEPC R20, `(.L_x_107) ;  /* 0x000000001014794e */ /* 0x000fee0000000000 */
[----:B-1--4-:R-:W-:Y:S05]  /*6dd0*/  CALL.ABS.NOINC R2 ;  /* 0x0000000002007343 */ /* 0x012fea0003c00000 */
.L_x_107:
[----:B------:R-:W-:Y:S01]  /*6de0*/  ISETP.NE.AND P0, PT, R86, RZ, PT ;  /* 0x000000ff5600720c */ /* 0x000fe20003f05270 */
[----:B------:R-:W-:Y:S05]  /*6df0*/  WARPSYNC.ALL ;  /* 0x0000000000007948 */ /* 0x000fea0003800000 */
[----:B------:R-:W-:Y:S01]  /*6e00*/  IMAD.SHL.U32 R66, R49, 0x100, RZ ;  /* 0x0000010031427824 */ /* 0x000fe200078e00ff */
[----:B------:R-:W-:Y:S01]  /*6e10*/  R2UR UR4, R39 ;  /* 0x00000000270472ca */ /* 0x000fe200000e0000 */
[----:B------:R-:W-:Y:S01]  /*6e20*/  IMAD.SHL.U32 R60, R51, 0x100, RZ ;  /* 0x00000100333c7824 */ /* 0x000fe200078e00ff */
[C---:B------:R-:W-:Y:S01]  /*6e30*/  SHF.L.U32 R2, R48.reuse, 0x10, RZ ;  /* 0x0000001030027819 */ /* 0x040fe200000006ff */
[----:B-1--4-:R-:W-:Y:S01]  /*6e40*/  IMAD.SHL.U32 R54, R45, 0x100, RZ ;  /* 0x000001002d367824 */ /* 0x012fe200078e00ff */
[C---:B------:R-:W-:Y:S01]  /*6e50*/  PRMT R0, R48.reuse, 0x8880, RZ ;  /* 0x0000888030007816 */ /* 0x040fe200000000ff */
[----:B------:R-:W-:Y:S01]  /*6e60*/  BSSY.RECONVERGENT B0, `(.L_x_108) ;  /* 0x000009f000007945 */ /* 0x000fe20003800200 */
[----:B------:R-:W-:Y:S02]  /*6e70*/  SHF.L.U32 R3, R48, 0x8, RZ ;  /* 0x0000000830037819 */ /* 0x000fe400000006ff */
[----:B------:R-:W-:Y:S02]  /*6e80*/  SHF.R.S32.HI R2, RZ, 0x18, R2 ;  /* 0x00000018ff027819 */ /* 0x000fe40000011402 */
[----:B------:R-:W-:Y:S02]  /*6e90*/  PRMT R68, R49, 0x8880, RZ ;  /* 0x0000888031447816 */ /* 0x000fe400000000ff */
[----:B------:R-:W-:Y:S01]  /*6ea0*/  SHF.R.S32.HI R3, RZ, 0x18, R3 ;  /* 0x00000018ff037819 */ /* 0x000fe20000011403 */
[----:B------:R-:W-:Y:S01]  /*6eb0*/  LDTM.16dp32bit_t0_t15.x32 R4, tmem[UR4+0x40] ;  /* 0x00004004000479ee */ /* 0x000fe20008a80000 */
[----:B------:R-:W1:Y:S01]  /*6ec0*/  LDTM.16dp32bit_t16_t31.x32 R4, tmem[UR4+0x60] ;  /* 0x00006004000479ee */ /* 0x000e620008aa0000 */
[----:B------:R-:W-:Y:S01]  /*6ed0*/  NOP ;  /* 0x0000000000007918 */ /* 0x000fe20000000000 */
[C---:B------:R-:W-:Y:S02]  /*6ee0*/  SHF.L.U32 R63, R50.reuse, 0x8, RZ ;  /* 0x00000008323f7819 */ /* 0x040fe400000006ff */
[C---:B------:R-:W-:Y:S02]  /*6ef0*/  PRMT R62, R51.reuse, 0x8880, RZ ;  /* 0x00008880333e7816 */ /* 0x040fe400000000ff */
[----:B------:R-:W-:Y:S02]  /*6f00*/  SHF.L.U32 R61, R51, 0x10, RZ ;  /* 0x00000010333d7819 */ /* 0x000fe400000006ff */
[----:B------:R-:W-:Y:S02]  /*6f10*/  R2UR UR5, R43 ;  /* 0x000000002b0572ca */ /* 0x000fe400000e0000 */
[----:B------:R-:W-:Y:S01]  /*6f20*/  SHF.R.S32.HI R39, RZ, 0x18, R48 ;  /* 0x00000018ff277819 */ /* 0x000fe20000011430 */
[----:B------:R-:W-:Y:S01]  /*6f30*/  IMAD.SHL.U32 R48, R47, 0x100, RZ ;  /* 0x000001002f307824 */ /* 0x000fe200078e00ff */
[----:B------:R-:W-:Y:S02]  /*6f40*/  SHF.L.U32 R67, R49, 0x10, RZ ;  /* 0x0000001031437819 */ /* 0x000fe400000006ff */
[C---:B------:R-:W-:Y:S02]  /*6f50*/  PRMT R65, R50.reuse, 0x8880, RZ ;  /* 0x0000888032417816 */ /* 0x040fe400000000ff */
[----:B------:R-:W-:Y:S02]  /*6f60*/  SHF.R.S32.HI R41, RZ, 0x18, R49 ;  /* 0x00000018ff297819 */ /* 0x000fe40000011431 */
[----:B------:R-:W-:Y:S02]  /*6f70*/  SHF.L.U32 R64, R50, 0x10, RZ ;  /* 0x0000001032407819 */ /* 0x000fe400000006ff */
[----:B------:R-:W-:Y:S01]  /*6f80*/  SHF.R.S32.HI R42, RZ, 0x18, R50 ;  /* 0x00000018ff2a7819 */ /* 0x000fe20000011432 */
[----:B------:R-:W-:Y:S01]  /*6f90*/  UIADD3 UR4, UPT, UPT, UR5, 0xa0, URZ ;  /* 0x000000a005047890 */ /* 0x000fe2000fffe0ff */
[----:B------:R-:W-:Y:S01]  /*6fa0*/  PRMT R59, R44, 0x8880, RZ ;  /* 0x000088802c3b7816 */ /* 0x000fe200000000ff */
[C---:B-1----:R-:W-:Y:S02]  /*6fb0*/  IMAD R4, R38.reuse, R4, RZ ;  /* 0x0000000426047224 */ /* 0x042fe400078e02ff */
[----:B------:R-:W-:Y:S01]  /*6fc0*/  UPRMT UR4, UR45, 0x654, UR4 ;  /* 0x000006542d047896 */ /* 0x000fe20008000004 */
[C---:B------:R-:W-:Y:S01]  /*6fd0*/  IMAD R5, R38.reuse, R5, RZ ;  /* 0x0000000526057224 */ /* 0x040fe200078e02ff */
[----:B------:R-:W-:Y:S01]  /*6fe0*/  SHF.R.S32.HI R43, RZ, 0x18, R51 ;  /* 0x00000018ff2b7819 */ /* 0x000fe20000011433 */
[----:B------:R-:W-:Y:S01]  /*6ff0*/  IMAD R6, R38, R6, RZ ;  /* 0x0000000626067224 */ /* 0x000fe200078e02ff */
[----:B------:R-:W-:Y:S01]  /*7000*/  SHF.L.U32 R51, R46, 0x8, RZ ;  /* 0x000000082e337819 */ /* 0x000fe200000006ff */
[----:B------:R-:W-:Y:S01]  /*7010*/  IMAD R4, R0, R40, R4 ;  /* 0x0000002800047224 */ /* 0x000fe200078e0204 */
[----:B------:R-:W-:Y:S01]  /*7020*/  MOV R0, R68 ;  /* 0x0000004400007202 */ /* 0x000fe20000000f00 */
[----:B------:R-:W-:Y:S01]  /*7030*/  IMAD R7, R38, R7, RZ ;  /* 0x0000000726077224 */ /* 0x000fe200078e02ff */
[----:B------:R-:W-:Y:S01]  /*7040*/  SHF.L.U32 R58, R44, 0x10, RZ ;  /* 0x000000102c3a7819 */ /* 0x000fe200000006ff */
[-C--:B------:R-:W-:Y:S01]  /*7050*/  IMAD R5, R2, R40.reuse, R5 ;  /* 0x0000002802057224 */ /* 0x080fe200078e0205 */
[----:B------:R-:W-:Y:S01]  /*7060*/  SYNCS.ARRIVE.TRANS64.RED.A1T0 RZ, [UR4], RZ ;  /* 0x000000ffffff79a7 */ /* 0x000fe20008100404 */
[----:B------:R-:W-:Y:S01]  /*7070*/  IMAD R6, R3, R40, R6 ;  /* 0x0000002803067224 */ /* 0x000fe200078e0206 */
[----:B------:R-:W-:Y:S01]  /*7080*/  SHF.R.S32.HI R2, RZ, 0x18, R67 ;  /* 0x00000018ff027819 */ /* 0x000fe20000011443 */
[C---:B------:R-:W-:Y:S01]  /*7090*/  IMAD R8, R38.reuse, R8, RZ ;  /* 0x0000000826087224 */ /* 0x040fe200078e02ff */
[----:B------:R-:W-:Y:S01]  /*70a0*/  SHF.R.S32.HI R3, RZ, 0x18, R66 ;  /* 0x00000018ff037819 */ /* 0x000fe20000011442 */
[-C--:B------:R-:W-:Y:S01]  /*70b0*/  IMAD R7, R39, R40.reuse, R7 ;  /* 0x0000002827077224 */ /* 0x080fe200078e0207 */
[----:B------:R-:W-:Y:S01]  /*70c0*/  MOV R39, R65 ;  /* 0x0000004100277202 */ /* 0x000fe20000000f00 */
[----:B------:R-:W-:Y:S01]  /*70d0*/  IMAD R9, R38, R9, RZ ;  /* 0x0000000926097224 */ /* 0x000fe200078e02ff */
[C---:B------:R-:W-:Y:S01]  /*70e0*/  PRMT R56, R45.reuse, 0x8880, RZ ;  /* 0x000088802d387816 */ /* 0x040fe200000000ff */
[----:B------:R-:W-:Y:S01]  /*70f0*/  IMAD R8, R0, R40, R8 ;  /* 0x0000002800087224 */ /* 0x000fe200078e0208 */
[----:B------:R-:W-:Y:S01]  /*7100*/  SHF.L.U32 R55, R45, 0x10, RZ ;  /* 0x000000102d377819 */ /* 0x000fe200000006ff */
[----:B------:R-:W-:Y:S01]  /*7110*/  IMAD R10, R38, R10, RZ ;  /* 0x0000000a260a7224 */ /* 0x000fe200078e02ff */
[----:B------:R-:W-:Y:S01]  /*7120*/  PRMT R53, R46, 0x8880, RZ ;  /* 0x000088802e357816 */ /* 0x000fe200000000ff */
[----:B------:R-:W-:Y:S01]  /*7130*/  IMAD R9, R2, R40, R9 ;  /* 0x0000002802097224 */ /* 0x000fe200078e0209 */
[----:B------:R-:W-:Y:S01]  /*7140*/  SHF.R.S32.HI R45, RZ, 0x18, R45 ;  /* 0x00000018ff2d7819 */ /* 0x000fe2000001142d */
[----:B------:R-:W-:Y:S01]  /*7150*/  IMAD R0, R38, R20, RZ ;  /* 0x0000001426007224 */ /* 0x000fe200078e02ff */
[----:B------:R-:W-:Y:S01]  /*7160*/  SHF.L.U32 R52, R46, 0x10, RZ ;  /* 0x000000102e347819 */ /* 0x000fe200000006ff */
[C---:B------:R-:W-:Y:S01]  /*7170*/  IMAD R11, R38.reuse, R11, RZ ;  /* 0x0000000b260b7224 */ /* 0x040fe200078e02ff */
[C---:B------:R-:W-:Y:S01]  /*7180*/  PRMT R50, R47.reuse, 0x8880, RZ ;  /* 0x000088802f327816 */ /* 0x040fe200000000ff */
[C---:B------:R-:W-:Y:S01]  /*7190*/  IMAD R2, R38.reuse, R21, RZ ;  /* 0x0000001526027224 */ /* 0x040fe200078e02ff */
[----:B------:R-:W-:Y:S01]  /*71a0*/  SHF.R.S32.HI R46, RZ, 0x18, R46 ;  /* 0x00000018ff2e7819 */ /* 0x000fe2000001142e */
[C---:B------:R-:W-:Y:S01]  /*71b0*/  IMAD R20, R38.reuse, R24, RZ ;  /* 0x0000001826147224 */ /* 0x040fe200078e02ff */
[----:B------:R-:W-:Y:S01]  /*71c0*/  SHF.L.U32 R49, R47, 0x10, RZ ;  /* 0x000000102f317819 */ /* 0x000fe200000006ff */
[C---:B------:R-:W-:Y:S01]  /*71d0*/  IMAD R21, R38.reuse, R25, RZ ;  /* 0x0000001926157224 */ /* 0x040fe200078e02ff */
[----:B------:R-:W-:Y:S01]  /*71e0*/  SHF.R.S32.HI R47, RZ, 0x18, R47 ;  /* 0x00000018ff2f7819 */ /* 0x000fe2000001142f */
[----:B------:R-:W-:Y:S01]  /*71f0*/  IMAD R24, R38, R28, RZ ;  /* 0x0000001c26187224 */ /* 0x000fe200078e02ff */
[----:B------:R-:W-:Y:S01]  /*7200*/  SHF.L.U32 R57, R44, 0x8, RZ ;  /* 0x000000082c397819 */ /* 0x000fe200000006ff */
[----:B------:R-:W-:Y:S01]  /*7210*/  IMAD R10, R3, R40, R10 ;  /* 0x00000028030a7224 */ /* 0x000fe200078e020a */
[----:B------:R-:W-:Y:S01]  /*7220*/  SHF.R.S32.HI R44, RZ, 0x18, R44 ;  /* 0x00000018ff2c7819 */ /* 0x000fe2000001142c */
[----:B------:R-:W-:Y:S01]  /*7230*/  IMAD R12, R38, R12, RZ ;  /* 0x0000000c260c7224 */ /* 0x000fe200078e02ff */
[----:B------:R-:W-:Y:S01]  /*7240*/  IADD3 R36, PT, PT, R36, 0x1, RZ ;  /* 0x0000000124247810 */ /* 0x000fe20007ffe0ff */
[C---:B------:R-:W-:Y:S02]  /*7250*/  IMAD R25, R38.reuse, R29, RZ ;  /* 0x0000001d26197224 */ /* 0x040fe400078e02ff */
[C---:B------:R-:W-:Y:S01]  /*7260*/  IMAD R28, R38.reuse, R32, RZ ;  /* 0x00000020261c7224 */ /* 0x040fe200078e02ff */
[----:B------:R-:W-:Y:S01]  /*7270*/  SHF.R.S32.HI R32, RZ, 0x18, R64 ;  /* 0x00000018ff207819 */ /* 0x000fe20000011440 */
[C---:B------:R-:W-:Y:S01]  /*7280*/  IMAD R29, R38.reuse, R33, RZ ;  /* 0x00000021261d7224 */ /* 0x040fe200078e02ff */
[----:B------:R-:W-:Y:S01]  /*7290*/  I2IP.S8.S32.SAT R33, R7, R6, RZ ;  /* 0x0000000607217239 */ /* 0x000fe200000014ff */
[----:B------:R-:W-:Y:S01]  /*72a0*/  IMAD R11, R41, R40, R11 ;  /* 0x00000028290b7224 */ /* 0x000fe200078e020b */
[----:B------:R-:W-:Y:S01]  /*72b0*/  SHF.R.S32.HI R6, RZ, 0x18, R63 ;  /* 0x00000018ff067819 */ /* 0x000fe2000001143f */
[C---:B------:R-:W-:Y:S01]  /*72c0*/  IMAD R13, R38.reuse, R13, RZ ;  /* 0x0000000d260d7224 */ /* 0x040fe200078e02ff */
[----:B------:R-:W-:Y:S01]  /*72d0*/  MOV R7, R62 ;  /* 0x0000003e00077202 */ /* 0x000fe20000000f00 */
[C---:B------:R-:W-:Y:S02]  /*72e0*/  IMAD R14, R38.reuse, R14, RZ ;  /* 0x0000000e260e7224 */ /* 0x040fe400078e02ff */
[C---:B------:R-:W-:Y:S02]  /*72f0*/  IMAD R3, R38.reuse, R22, RZ ;  /* 0x0000001626037224 */ /* 0x040fe400078e02ff */
[----:B------:R-:W-:Y:S02]  /*7300*/  IMAD R12, R39, R40, R12 ;  /* 0x00000028270c7224 */ /* 0x000fe400078e020c */
[C---:B------:R-:W-:Y:S02]  /*7310*/  IMAD R22, R38.reuse, R26, RZ ;  /* 0x0000001a26167224 */ /* 0x040fe400078e02ff */
[C---:B------:R-:W-:Y:S02]  /*7320*/  IMAD R15, R38.reuse, R15, RZ ;  /* 0x0000000f260f7224 */ /* 0x040fe400078e02ff */
[----:B------:R-:W-:Y:S02]  /*7330*/  IMAD R26, R38, R30, RZ ;  /* 0x0000001e261a7224 */ /* 0x000fe400078e02ff */
[----:B------:R-:W-:Y:S02]  /*7340*/  IMAD R13, R32, R40, R13 ;  /* 0x00000028200d7224 */ /* 0x000fe400078e020d */
[C---:B------:R-:W-:Y:S01]  /*7350*/  IMAD R30, R38.reuse, R34, RZ ;  /* 0x00000022261e7224 */ /* 0x040fe200078e02ff */
[----:B------:R-:W-:Y:S01]  /*7360*/  I2IP.S8.S32.SAT R34, R11, R10, RZ ;  /* 0x0000000a0b227239 */ /* 0x000fe200000014ff */
[----:B------:R-:W-:Y:S01]  /*7370*/  IMAD R16, R38, R16, RZ ;  /* 0x0000001026107224 */ /* 0x000fe200078e02ff */
[----:B------:R-:W-:Y:S01]  /*7380*/  SHF.R.S32.HI R10, RZ, 0x18, R61 ;  /* 0x00000018ff0a7819 */ /* 0x000fe2000001143d */
[----:B------:R-:W-:Y:S01]  /*7390*/  IMAD R14, R6, R40, R14 ;  /* 0x00000028060e7224 */ /* 0x000fe200078e020e */
[----:B------:R-:W-:Y:S01]  /*73a0*/  I2IP.S8.S32.SAT R61, R9, R8, R34 ;  /* 0x00000008093d7239 */ /* 0x000fe20000001422 */
[----:B------:R-:W-:Y:S01]  /*73b0*/  IMAD R17, R38, R17, RZ ;  /* 0x0000001126117224 */ /* 0x000fe200078e02ff */
[----:B------:R-:W-:Y:S01]  /*73c0*/  SHF.R.S32.HI R11, RZ, 0x18, R60 ;  /* 0x00000018ff0b7819 */ /* 0x000fe2000001143c */
[----:B------:R-:W-:Y:S01]  /*73d0*/  IMAD R15, R42, R40, R15 ;  /* 0x000000282a0f7224 */ /* 0x000fe200078e020f */
[----:B------:R-:W-:Y:S01]  /*73e0*/  I2IP.S8.S32.SAT R60, R5, R4, R33 ;  /* 0x00000004053c7239 */ /* 0x000fe20000001421 */
[C---:B------:R-:W-:Y:S01]  /*73f0*/  IMAD R18, R38.reuse, R18, RZ ;  /* 0x0000001226127224 */ /* 0x040fe200078e02ff */
[----:B------:R-:W-:Y:S01]  /*7400*/  SHF.R.S32.HI R5, RZ, 0x18, R58 ;  /* 0x00000018ff057819 */ /* 0x000fe2000001143a */
[----:B------:R-:W-:Y:S01]  /*7410*/  IMAD R16, R7, R40, R16 ;  /* 0x0000002807107224 */ /* 0x000fe200078e0210 */
[----:B------:R-:W-:Y:S01]  /*7420*/  I2IP.S8.S32.SAT R14, R15, R14, RZ ;  /* 0x0000000e0f0e7239 */ /* 0x000fe200000014ff */
[----:B------:R-:W-:Y:S01]  /*7430*/  IMAD R19, R38, R19, RZ ;  /* 0x0000001326137224 */ /* 0x000fe200078e02ff */
[----:B------:R-:W-:Y:S01]  /*7440*/  SHF.R.S32.HI R7, RZ, 0x18, R48 ;  /* 0x00000018ff077819 */ /* 0x000fe20000011430 */
[----:B------:R-:W-:Y:S01]  /*7450*/  IMAD R17, R10, R40, R17 ;  /* 0x000000280a117224 */ /* 0x000fe200078e0211 */
[----:B------:R-:W-:Y:S01]  /*7460*/  I2IP.S8.S32.SAT R62, R13, R12, R14 ;  /* 0x0000000c0d3e7239 */ /* 0x000fe2000000140e */
[-C--:B------:R-:W-:Y:S01]  /*7470*/  IMAD R18, R11, R40.reuse, R18 ;  /* 0x000000280b127224 */ /* 0x080fe200078e0212 */
[----:B------:R-:W-:Y:S01]  /*7480*/  SHF.R.S32.HI R6, RZ, 0x18, R57 ;  /* 0x00000018ff067819 */ /* 0x000fe20000011439 */
[----:B------:R-:W-:Y:S02]  /*7490*/  IMAD.MOV.U32 R4, RZ, RZ, R59 ;  /* 0x000000ffff047224 */ /* 0x000fe400078e003b */
[-C--:B------:R-:W-:Y:S02]  /*74a0*/  IMAD R19, R43, R40.reuse, R19 ;  /* 0x000000282b137224 */ /* 0x080fe400078e0213 */
[----:B------:R-:W-:Y:S01]  /*74b0*/  IMAD R0, R4, R40, R0 ;  /* 0x0000002804007224 */ /* 0x000fe200078e0200 */
[----:B------:R-:W-:Y:S01]  /*74c0*/  MOV R4, R56 ;  /* 0x0000003800047202 */ /* 0x000fe20000000f00 */
[----:B------:R-:W-:Y:S01]  /*74d0*/  IMAD R23, R38, R23, RZ ;  /* 0x0000001726177224 */ /* 0x000fe200078e02ff */
[----:B------:R-:W-:Y:S01]  /*74e0*/  I2IP.S8.S32.SAT R18, R19, R18, RZ ;  /* 0x0000001213127239 */ /* 0x000fe200000014ff */
[-C--:B------:R-:W-:Y:S01]  /*74f0*/  IMAD R2, R5, R40.reuse, R2 ;  /* 0x0000002805027224 */ /* 0x080fe200078e0202 */
[----:B------:R-:W-:Y:S01]  /*7500*/  SHF.R.S32.HI R5, RZ, 0x18, R55 ;  /* 0x00000018ff057819 */ /* 0x000fe20000011437 */
[----:B------:R-:W-:Y:S01]  /*7510*/  IMAD R3, R6, R40, R3 ;  /* 0x0000002806037224 */ /* 0x000fe200078e0203 */
[----:B------:R-:W-:Y:S01]  /*7520*/  I2IP.S8.S32.SAT R63, R17, R16, R18 ;  /* 0x00000010113f7239 */ /* 0x000fe20000001412 */
[-C--:B------:R-:W-:Y:S01]  /*7530*/  IMAD R23, R44, R40.reuse, R23 ;  /* 0x000000282c177224 */ /* 0x080fe200078e0217 */
[----:B------:R-:W-:Y:S01]  /*7540*/  SHF.R.S32.HI R6, RZ, 0x18, R54 ;  /* 0x00000018ff067819 */ /* 0x000fe20000011436 */
[-C--:B------:R-:W-:Y:S01]  /*7550*/  IMAD R20, R4, R40.reuse, R20 ;  /* 0x0000002804147224 */ /* 0x080fe200078e0214 */
[----:B------:R-:W-:Y:S01]  /*7560*/  MOV R4, R53 ;  /* 0x0000003500047202 */ /* 0x000fe20000000f00 */
[----:B------:R1:W-:Y:S01]  /*7570*/  STS.128 [R69+UR44+0x3200], R60 ;  /* 0x0032003c45007988 */ /* 0x0003e20008000c2c */
[----:B------:R-:W-:Y:S01]  /*7580*/  IMAD R27, R38, R27, RZ ;  /* 0x0000001b261b7224 */ /* 0x000fe200078e02ff */
[----:B------:R-:W-:Y:S01]  /*7590*/  I2IP.S8.S32.SAT R3, R23, R3, RZ ;  /* 0x0000000317037239 */ /* 0x000fe200000014ff */
[-C--:B------:R-:W-:Y:S01]  /*75a0*/  IMAD R21, R5, R40.reuse, R21 ;  /* 0x0000002805157224 */ /* 0x080fe200078e0215 */
[----:B------:R-:W-:Y:S01]  /*75b0*/  SHF.R.S32.HI R5, RZ, 0x18, R52 ;  /* 0x00000018ff057819 */ /* 0x000fe20000011434 */
[-C--:B------:R-:W-:Y:S01]  /*75c0*/  IMAD R22, R6, R40.reuse, R22 ;  /* 0x0000002806167224 */ /* 0x080fe200078e0216 */
[----:B------:R-:W-:Y:S01]  /*75d0*/  SHF.R.S32.HI R6, RZ, 0x18, R49 ;  /* 0x00000018ff067819 */ /* 0x000fe20000011431 */
[-C--:B------:R-:W-:Y:S02]  /*75e0*/  IMAD R27, R45, R40.reuse, R27 ;  /* 0x000000282d1b7224 */ /* 0x080fe400078e021b */
[-C--:B------:R-:W-:Y:S01]  /*75f0*/  IMAD R24, R4, R40.reuse, R24 ;  /* 0x0000002804187224 */ /* 0x080fe200078e0218 */
[----:B------:R-:W-:Y:S01]  /*7600*/  SHF.R.S32.HI R4, RZ, 0x18, R51 ;  /* 0x00000018ff047819 */ /* 0x000fe20000011433 */
[----:B------:R-:W-:Y:S01]  /*7610*/  IMAD R25, R5, R40, R25 ;  /* 0x0000002805197224 */ /* 0x000fe200078e0219 */
[----:B------:R-:W-:Y:S01]  /*7620*/  MOV R5, R50 ;  /* 0x0000003200057202 */ /* 0x000fe20000000f00 */
[----:B------:R-:W-:Y:S02]  /*7630*/  IMAD R31, R38, R31, RZ ;  /* 0x0000001f261f7224 */ /* 0x000fe400078e02ff */
[----:B------:R-:W-:Y:S01]  /*7640*/  IMAD R26, R4, R40, R26 ;  /* 0x00000028041a7224 */ /* 0x000fe200078e021a */
[----:B------:R-:W-:Y:S01]  /*7650*/  I2IP.S8.S32.SAT R4, R2, R0, R3 ;  /* 0x0000000002047239 */ /* 0x000fe20000001403 */
[-C--:B------:R-:W-:Y:S02]  /*7660*/  IMAD R31, R46, R40.reuse, R31 ;  /* 0x000000282e1f7224 */ /* 0x080fe400078e021f */
[----:B------:R-:W-:Y:S01]  /*7670*/  IMAD R28, R5, R40, R28 ;  /* 0x00000028051c7224 */ /* 0x000fe200078e021c */
[----:B------:R-:W-:Y:S01]  /*7680*/  I2IP.S8.S32.SAT R5, R27, R22, RZ ;  /* 0x000000161b057239 */ /* 0x000fe200000014ff */
[----:B------:R-:W-:Y:S01]  /*7690*/  IMAD R29, R6, R40, R29 ;  /* 0x00000028061d7224 */ /* 0x000fe200078e021d */
[----:B------:R-:W-:Y:S01]  /*76a0*/  I2IP.S8.S32.SAT R6, R31, R26, RZ ;  /* 0x0000001a1f067239 */ /* 0x000fe200000014ff */
[----:B------:R-:W-:Y:S01]  /*76b0*/  IMAD R35, R38, R35, RZ ;  /* 0x0000002326237224 */ /* 0x000fe200078e02ff */
[----:B------:R-:W-:Y:S01]  /*76c0*/  I2IP.S8.S32.SAT R5, R21, R20, R5 ;  /* 0x0000001415057239 */ /* 0x000fe20000001405 */
[----:B------:R-:W-:Y:S01]  /*76d0*/  IMAD R30, R7, R40, R30 ;  /* 0x00000028071e7224 */ /* 0x000fe200078e021e */
[----:B------:R-:W-:Y:S01]  /*76e0*/  I2IP.S8.S32.SAT R6, R25, R24, R6 ;  /* 0x0000001819067239 */ /* 0x000fe20000001406 */
[----:B------:R-:W-:Y:S05]  /*76f0*/  IMAD R35, R47, R40, R35 ;  /* 0x000000282f237224 */ /* 0x000fea00078e0223 */
[----:B------:R-:W-:Y:S04]  /*7700*/  I2IP.S8.S32.SAT R7, R35, R30, RZ ;  /* 0x0000001e23077239 */ /* 0x000fe800000014ff */
[----:B------:R-:W-:Y:S05]  /*7710*/  I2IP.S8.S32.SAT R7, R29, R28, R7 ;  /* 0x0000001c1d077239 */ /* 0x000fea0000001407 */
        /* <DEDUP_REMOVED lines=10> */
[----:B------:R-:W-:Y:S02]  /*77c0*/  UIADD3 UR9, UPT, UPT, UR49, 0x40, URZ ;  /* 0x0000004031097890 */ /* 0x000fe4000fffe0ff */
[----:B------:R-:W-:Y:S01]  /*77d0*/  UIADD3 UR8, UPT, UPT, UR44, 0x3200, URZ ;  /* 0x000032002c087890 */ /* 0x000fe2000fffe0ff */
[----:B------:R-:W-:Y:S01]  /*77e0*/  UMOV UR10, UR50 ;  /* 0x00000032000a7c82 */ /* 0x000fe20008000000 */
[----:B------:R-:W-:Y:S01]  /*77f0*/  UMOV UR11, UR36 ;  /* 0x00000024000b7c82 */ /* 0x000fe20008000000 */
[----:B--2---:R-:W-:Y:S04]  /*7800*/  UIADD3 UR4, UP0, UPT, UR6, 0x680, URZ ;  /* 0x0000068006047890 */ /* 0x004fe8000ff1e0ff */
[----:B------:R-:W-:Y:S09]  /*7810*/  UIADD3.X UR5, UPT, UPT, URZ, UR7, URZ, UP0, !UPT ;  /* 0x00000007ff057290 */ /* 0x000ff200087fe4ff */
[----:B------:R2:W-:Y:S01]  /*7820*/  UTMASTG.3D [UR8], [UR4] ;  /* 0x00000008040073b5 */ /* 0x0005e20008010000 */
[----:B------:R0:W-:Y:S01]  /*7830*/  UTMACMDFLUSH ;  /* 0x00000000000079b7 */ /* 0x0001e20000000000 */
[----:B--2---:R-:W-:Y:S04]  /*7840*/  DEPBAR.LE SB0, 0x1 ;  /* 0x000080400000791a */ /* 0x004fe80000000000 */
.L_x_109:
[----:B------:R-:W-:Y:S05]  /*7850*/  BSYNC.RECONVERGENT B0 ;  /* 0x0000000000007941 */ /* 0x000fea0003800200 */
.L_x_108:
[----:B------:R-:W-:Y:S01]  /*7860*/  R2UR UR4, R76 ;  /* 0x000000004c0472ca */ /* 0x000fe200000e0000 */
[----:B------:R-:W-:Y:S01]  /*7870*/  BAR.SYNC.DEFER_BLOCKING 0x1, 0x80 ;  /* 0x0042000000007b1d */ /* 0x000fe20000010000 */
[----:B------:R-:W-:Y:S01]  /*7880*/  ISETP.NE.AND P0, PT, R78, 0x2, PT ;  /* 0x000000024e00780c */ /* 0x000fe20003f05270 */
[----:B------:R-:W-:Y:S01]  /*7890*/  UISETP.NE.AND UP0, UPT, UR46, URZ, UPT ;  /* 0x000000ff2e00728c */ /* 0x000fe2000bf05270 */
[----:B------:R-:W-:Y:S01]  /*78a0*/  ISETP.NE.AND P1, PT, R36, 0x4, PT ;  /* 0x000000042400780c */ /* 0x000fe20003f25270 */
[----:B------:R-:W-:Y:S01]  /*78b0*/  UIADD3 UR16, UPT, UPT, UR38, UR63, URZ ;  /* 0x0000003f26107290 */ /* 0x000fe2000fffe0ff */
[----:B------:R-:W-:Y:S02]  /*78c0*/  SEL R2, RZ, 0x1, P0 ;  /* 0x00000001ff027807 */ /* 0x000fe40000000000 */
[----:B------:R-:W-:Y:S02]  /*78d0*/  SEL R0, RZ, 0x1, P1 ;  /* 0x00000001ff007807 */ /* 0x000fe40000800000 */
[----:B------:R-:W-:Y:S02]  /*78e0*/  LOP3.LUT R82, R82, R2, RZ, 0x3c, !PT ;  /* 0x0000000252527212 */ /* 0x000fe400078e3cff */
[----:B------:R-:W-:Y:S01]  /*78f0*/  LOP3.LUT R83, R83, R0, RZ, 0x3c, !PT ;  /* 0x0000000053537212 */ /* 0x000fe200078e3cff */
[----:B------:R-:W-:Y:S01]  /*7900*/  UIADD3 UR20, UPT, UPT, UR37, UR4, URZ ;  /* 0x0000000425147290 */ /* 0x000fe2000fffe0ff */
[----:B------:R-:W-:Y:S02]  /*7910*/  SEL R78, R78, RZ, P0 ;  /* 0x000000ff4e4e7207 */ /* 0x000fe40000000000 */
[----:B------:R-:W-:Y:S01]  /*7920*/  SEL R36, R36, RZ, P1 ;  /* 0x000000ff24247207 */ /* 0x000fe20000800000 */
[----:B------:R-:W-:Y:S01]  /*7930*/  UMOV UR36, UR59 ;  /* 0x0000003b00247c82 */ /* 0x000fe20008000000 */
[----:B------:R-:W-:Y:S07]  /*7940*/  BRA.U UP0, `(.L_x_110) ;  /* 0xffffffd500787547 */ /* 0x000fee000b83ffff */
[----:B------:R-:W-:Y:S05]  /*7950*/  EXIT ;  /* 0x000000000000794d */ /* 0x000fea0003800000 */
.L_x_24:
[----:B--2---:R2:W3:Y:S02]  /*7960*/  SYNCS.PHASECHK.TRANS64.TRYWAIT P0, [R0+URZ+0xd0], R2 ;  /* 0x0000d002000075a7 */ /* 0x0044e400080011ff */
[----:B---3--:R-:W-:Y:S05]  /*7970*/  @!P0 NANOSLEEP.SYNCS 0x989680 ;  /* 0x009896800000895d */ /* 0x008fea0003900000 */
[----:B------:R-:W3:Y:S02]  /*7980*/  @!P0 SYNCS.PHASECHK.TRANS64 P0, [R0+URZ+0xd0], R2 ;  /* 0x0000d002000085a7 */ /* 0x000ee400080010ff */
[----:B---3--:R-:W-:Y:S05]  /*7990*/  @!P0 BRA `(.L_x_24) ;  /* 0xfffffffc00f08947 */ /* 0x008fea000383ffff */
[----:B------:R-:W-:Y:S05]  /*79a0*/  BRA `(.L_x_111) ;  /* 0xffffff9c00f87947 */ /* 0x000fea000383ffff */
.L_x_27:
[----:B-1----:R-:W-:-:S07]  /*79b0*/  MOV R0, UR33 ;  /* 0x0000002100007c02 */ /* 0x002fce0008000f00 */
.L_x_112:
[----:B-1----:R1:W2:Y:S02]  /*79c0*/  SYNCS.PHASECHK.TRANS64.TRYWAIT P0, [R0+URZ+0x18], R3 ;  /* 0x00001803000075a7 */ /* 0x0022a400080011ff */
[----:B--2---:R-:W-:Y:S05]  /*79d0*/  @!P0 NANOSLEEP.SYNCS 0x989680 ;  /* 0x009896800000895d */ /* 0x004fea0003900000 */
[----:B------:R-:W2:Y:S02]  /*79e0*/  @!P0 SYNCS.PHASECHK.TRANS64 P0, [R0+URZ+0x18], R3 ;  /* 0x00001803000085a7 */ /* 0x000ea400080010ff */
[----:B--2---:R-:W-:Y:S05]  /*79f0*/  @!P0 BRA `(.L_x_112) ;  /* 0xfffffffc00f08947 */ /* 0x004fea000383ffff */
[----:B------:R-:W-:Y:S05]  /*7a00*/  BRA `(.L_x_26) ;  /* 0xffffffa000447947 */ /* 0x000fea000383ffff */
.L_x_34:
[----:B-1----:R-:W-:-:S07]  /*7a10*/  MOV R0, UR17 ;  /* 0x0000001100007c02 */ /* 0x002fce0008000f00 */
.L_x_113:
[----:B-1----:R1:W2:Y:S02]  /*7a20*/  SYNCS.PHASECHK.TRANS64.TRYWAIT P0, [R0+URZ+0x18], R3 ;  /* 0x00001803000075a7 */ /* 0x0022a400080011ff */
[----:B--2---:R-:W-:Y:S05]  /*7a30*/  @!P0 NANOSLEEP.SYNCS 0x989680 ;  /* 0x009896800000895d */ /* 0x004fea0003900000 */
[----:B------:R-:W2:Y:S02]  /*7a40*/  @!P0 SYNCS.PHASECHK.TRANS64 P0, [R0+URZ+0x18], R3 ;  /* 0x00001803000085a7 */ /* 0x000ea400080010ff */
[----:B--2---:R-:W-:Y:S05]  /*7a50*/  @!P0 BRA `(.L_x_113) ;  /* 0xfffffffc00f08947 */ /* 0x004fea000383ffff */
[----:B------:R-:W-:Y:S05]  /*7a60*/  BRA `(.L_x_33) ;  /* 0xffffffa400047947 */ /* 0x000fea000383ffff */
.L_x_39:
[----:B-1----:R1:W2:Y:S02]  /*7a70*/  SYNCS.PHASECHK.TRANS64.TRYWAIT P0, [R3+URZ+0x60], R0 ;  /* 0x00006000030075a7 */ /* 0x0022a400080011ff */
[----:B--2---:R-:W-:Y:S05]  /*7a80*/  @!P0 NANOSLEEP.SYNCS 0x989680 ;  /* 0x009896800000895d */ /* 0x004fea0003900000 */
[----:B------:R-:W2:Y:S02]  /*7a90*/  @!P0 SYNCS.PHASECHK.TRANS64 P0, [R3+URZ+0x60], R0 ;  /* 0x00006000030085a7 */ /* 0x000ea400080010ff */
[----:B--2---:R-:W-:Y:S05]  /*7aa0*/  @!P0 BRA `(.L_x_39) ;  /* 0xfffffffc00f08947 */ /* 0x004fea000383ffff */
[----:B------:R-:W-:Y:S05]  /*7ab0*/  BRA `(.L_x_114) ;  /* 0xffffffa400ac7947 */ /* 0x000fea000383ffff */
.L_x_43:
[----:B------:R-:W-:-:S07]  /*7ac0*/  MOV R0, UR4 ;  /* 0x0000000400007c02 */ /* 0x000fce0008000f00 */
.L_x_115:
[----:B-1----:R1:W2:Y:S02]  /*7ad0*/  SYNCS.PHASECHK.TRANS64.TRYWAIT P0, [R0+URZ], R2 ;  /* 0x00000002000075a7 */ /* 0x0022a400080011ff */
[----:B--2---:R-:W-:Y:S05]  /*7ae0*/  @!P0 NANOSLEEP.SYNCS 0x989680 ;  /* 0x009896800000895d */ /* 0x004fea0003900000 */
[----:B------:R-:W2:Y:S02]  /*7af0*/  @!P0 SYNCS.PHASECHK.TRANS64 P0, [R0+URZ], R2 ;  /* 0x00000002000085a7 */ /* 0x000ea400080010ff */
[----:B--2---:R-:W-:Y:S05]  /*7b00*/  @!P0 BRA `(.L_x_115) ;  /* 0xfffffffc00f08947 */ /* 0x004fea000383ffff */
[----:B------:R-:W-:Y:S05]  /*7b10*/  BRA `(.L_x_116) ;  /* 0xffffffac00547947 */ /* 0x000fea000383ffff */
.L_x_44:
[----:B------:R-:W-:-:S07]  /*7b20*/  MOV R0, UR5 ;  /* 0x0000000500007c02 */ /* 0x000fce0008000f00 */
.L_x_117:
[----:B-1----:R1:W2:Y:S02]  /*7b30*/  SYNCS.PHASECHK.TRANS64.TRYWAIT P0, [R0+URZ], R2 ;  /* 0x00000002000075a7 */ /* 0x0022a400080011ff */
[----:B--2---:R-:W-:Y:S05]  /*7b40*/  @!P0 NANOSLEEP.SYNCS 0x989680 ;  /* 0x009896800000895d */ /* 0x004fea0003900000 */
[----:B------:R-:W2:Y:S02]  /*7b50*/  @!P0 SYNCS.PHASECHK.TRANS64 P0, [R0+URZ], R2 ;  /* 0x00000002000085a7 */ /* 0x000ea400080010ff */
[----:B--2---:R-:W-:Y:S05]  /*7b60*/  @!P0 BRA `(.L_x_117) ;  /* 0xfffffffc00f08947 */ /* 0x004fea000383ffff */
[----:B------:R-:W-:Y:S05]  /*7b70*/  BRA `(.L_x_118) ;  /* 0xffffffac00607947 */ /* 0x000fea000383ffff */
.L_x_47:
[----:B--2---:R2:W3:Y:S02]  /*7b80*/  SYNCS.PHASECHK.TRANS64.TRYWAIT P0, [R2+URZ+0xc0], R4 ;  /* 0x0000c004020075a7 */ /* 0x0044e400080011ff */
[----:B---3--:R-:W-:Y:S05]  /*7b90*/  @!P0 NANOSLEEP.SYNCS 0x989680 ;  /* 0x009896800000895d */ /* 0x008fea0003900000 */
[----:B------:R-:W3:Y:S02]  /*7ba0*/  @!P0 SYNCS.PHASECHK.TRANS64 P0, [R2+URZ+0xc0], R4 ;  /* 0x0000c004020085a7 */ /* 0x000ee400080010ff */
[----:B---3--:R-:W-:Y:S05]  /*7bb0*/  @!P0 BRA `(.L_x_47) ;  /* 0xfffffffc00f08947 */ /* 0x008fea000383ffff */
[----:B------:R-:W-:Y:S05]  /*7bc0*/  BRA `(.L_x_119) ;  /* 0xffffffac00bc7947 */ /* 0x000fea000383ffff */
.L_x_48:
[----:B------:R-:W-:-:S07]  /*7bd0*/  MOV R2, UR4 ;  /* 0x0000000400027c02 */ /* 0x000fce0008000f00 */
.L_x_120:
[----:B--2---:R2:W3:Y:S02]  /*7be0*/  SYNCS.PHASECHK.TRANS64.TRYWAIT P0, [R2+URZ+0x70], R5 ;  /* 0x00007005020075a7 */ /* 0x0044e400080011ff */
[----:B---3--:R-:W-:Y:S05]  /*7bf0*/  @!P0 NANOSLEEP.SYNCS 0x989680 ;  /* 0x009896800000895d */ /* 0x008fea0003900000 */
[----:B------:R-:W3:Y:S02]  /*7c00*/  @!P0 SYNCS.PHASECHK.TRANS64 P0, [R2+URZ+0x70], R5 ;  /* 0x00007005020085a7 */ /* 0x000ee400080010ff */
[----:B---3--:R-:W-:Y:S05]  /*7c10*/  @!P0 BRA `(.L_x_120) ;  /* 0xfffffffc00f08947 */ /* 0x008fea000383ffff */
[----:B------:R-:W-:Y:S05]  /*7c20*/  BRA `(.L_x_121) ;  /* 0xffffffac00cc7947 */ /* 0x000fea000383ffff */
.L_x_49:
[----:B--2---:R2:W3:Y:S02]  /*7c30*/  SYNCS.PHASECHK.TRANS64.TRYWAIT P1, [R2+URZ+0x60], R4 ;  /* 0x00006004020075a7 */ /* 0x0044e400080211ff */
[----:B---3--:R-:W-:Y:S05]  /*7c40*/  @!P1 NANOSLEEP.SYNCS 0x989680 ;  /* 0x009896800000995d */ /* 0x008fea0003900000 */
[----:B------:R-:W3:Y:S02]  /*7c50*/  @!P1 SYNCS.PHASECHK.TRANS64 P1, [R2+URZ+0x60], R4 ;  /* 0x00006004020095a7 */ /* 0x000ee400080210ff */
[----:B---3--:R-:W-:Y:S05]  /*7c60*/  @!P1 BRA `(.L_x_49) ;  /* 0xfffffffc00f09947 */ /* 0x008fea000383ffff */
[----:B------:R-:W-:Y:S05]  /*7c70*/  BRA `(.L_x_122) ;  /* 0xffffffac00fc7947 */ /* 0x000fea000383ffff */
.L_x_52:
[----:B------:R-:W-:-:S07]  /*7c80*/  MOV R0, UR4 ;  /* 0x0000000400007c02 */ /* 0x000fce0008000f00 */
.L_x_123:
[----:B--2---:R2:W3:Y:S02]  /*7c90*/  SYNCS.PHASECHK.TRANS64.TRYWAIT P0, [R0+URZ+0x70], R2 ;  /* 0x00007002000075a7 */ /* 0x0044e400080011ff */
[----:B---3--:R-:W-:Y:S05]  /*7ca0*/  @!P0 NANOSLEEP.SYNCS 0x989680 ;  /* 0x009896800000895d */ /* 0x008fea0003900000 */
[----:B------:R-:W3:Y:S02]  /*7cb0*/  @!P0 SYNCS.PHASECHK.TRANS64 P0, [R0+URZ+0x70], R2 ;  /* 0x00007002000085a7 */ /* 0x000ee400080010ff */
[----:B---3--:R-:W-:Y:S05]  /*7cc0*/  @!P0 BRA `(.L_x_123) ;  /* 0xfffffffc00f08947 */ /* 0x008fea000383ffff */
[----:B------:R-:W-:Y:S05]  /*7cd0*/  BRA `(.L_x_51) ;  /* 0xffffffb000507947 */ /* 0x000fea000383ffff */
.L_x_59:
[----:B-1----:R1:W2:Y:S02]  /*7ce0*/  SYNCS.PHASECHK.TRANS64.TRYWAIT P1, [R0+URZ+0x60], R2 ;  /* 0x00006002000075a7 */ /* 0x0022a400080211ff */
[----:B--2---:R-:W-:Y:S05]  /*7cf0*/  @!P1 NANOSLEEP.SYNCS 0x989680 ;  /* 0x009896800000995d */ /* 0x004fea0003900000 */
[----:B------:R-:W2:Y:S02]  /*7d00*/  @!P1 SYNCS.PHASECHK.TRANS64 P1, [R0+URZ+0x60], R2 ;  /* 0x00006002000095a7 */ /* 0x000ea400080210ff */
[----:B--2---:R-:W-:Y:S05]  /*7d10*/  @!P1 BRA `(.L_x_59) ;  /* 0xfffffffc00f09947 */ /* 0x004fea000383ffff */
[----:B------:R-:W-:Y:S05]  /*7d20*/  BRA `(.L_x_124) ;  /* 0xffffffb400c47947 */ /* 0x000fea000383ffff */
.L_x_60:
[----:B------:R-:W-:-:S07]  /*7d30*/  MOV R2, UR31 ;  /* 0x0000001f00027c02 */ /* 0x000fce0008000f00 */
.L_x_125:
[----:B-1----:R1:W2:Y:S02]  /*7d40*/  SYNCS.PHASECHK.TRANS64.TRYWAIT P0, [R2+URZ+0xa0], R0 ;  /* 0x0000a000020075a7 */ /* 0x0022a400080011ff */
[----:B--2---:R-:W-:Y:S05]  /*7d50*/  @!P0 NANOSLEEP.SYNCS 0x989680 ;  /* 0x009896800000895d */ /* 0x004fea0003900000 */
[----:B------:R-:W2:Y:S02]  /*7d60*/  @!P0 SYNCS.PHASECHK.TRANS64 P0, [R2+URZ+0xa0], R0 ;  /* 0x0000a000020085a7 */ /* 0x000ea400080010ff */
[----:B--2---:R-:W-:Y:S05]  /*7d70*/  @!P0 BRA `(.L_x_125) ;  /* 0xfffffffc00f08947 */ /* 0x004fea000383ffff */
[----:B------:R-:W-:Y:S05]  /*7d80*/  BRA `(.L_x_126) ;  /* 0xffffffb800147947 */ /* 0x000fea000383ffff */
.L_x_63:
[----:B------:R-:W-:Y:S07]  /*7d90*/  MOV R0, UR5 ;  /* 0x0000000500007c02 */ /* 0x000fee0008000f00 */
.L_x_127:
[----:B-1----:R1:W2:Y:S02]  /*7da0*/  SYNCS.PHASECHK.TRANS64.TRYWAIT P0, [R0+URZ], R2 ;  /* 0x00000002000075a7 */ /* 0x0022a400080011ff */
[----:B--2---:R-:W-:Y:S05]  /*7db0*/  @!P0 NANOSLEEP.SYNCS 0x989680 ;  /* 0x009896800000895d */ /* 0x004fea0003900000 */
[----:B------:R-:W2:Y:S02]  /*7dc0*/  @!P0 SYNCS.PHASECHK.TRANS64 P0, [R0+URZ], R2 ;  /* 0x00000002000085a7 */ /* 0x000ea400080010ff */
[----:B--2---:R-:W-:Y:S05]  /*7dd0*/  @!P0 BRA `(.L_x_127) ;  /* 0xfffffffc00f08947 */ /* 0x004fea000383ffff */
[----:B------:R-:W-:Y:S05]  /*7de0*/  BRA `(.L_x_62) ;  /* 0xffffffb800307947 */ /* 0x000fea000383ffff */
.L_x_66:
[----:B------:R-:W-:-:S07]  /*7df0*/  MOV R0, UR4 ;  /* 0x0000000400007c02 */ /* 0x000fce0008000f00 */
.L_x_128:
[----:B--2---:R2:W4:Y:S02]  /*7e00*/  SYNCS.PHASECHK.TRANS64.TRYWAIT P0, [R0+URZ], R2 ;  /* 0x00000002000075a7 */ /* 0x00452400080011ff */
[----:B----4-:R-:W-:Y:S05]  /*7e10*/  @!P0 NANOSLEEP.SYNCS 0x989680 ;  /* 0x009896800000895d */ /* 0x010fea0003900000 */
[----:B------:R-:W4:Y:S02]  /*7e20*/  @!P0 SYNCS.PHASECHK.TRANS64 P0, [R0+URZ], R2 ;  /* 0x00000002000085a7 */ /* 0x000f2400080010ff */
[----:B----4-:R-:W-:Y:S05]  /*7e30*/  @!P0 BRA `(.L_x_128) ;  /* 0xfffffffc00f08947 */ /* 0x010fea000383ffff */
[----:B------:R-:W-:Y:S05]  /*7e40*/  BRA `(.L_x_129) ;  /* 0xffffffbc000c7947 */ /* 0x000fea000383ffff */
.L_x_67:
[----:B------:R-:W-:-:S07]  /*7e50*/  MOV R0, UR5 ;  /* 0x0000000500007c02 */ /* 0x000fce0008000f00 */
.L_x_130:
[----:B-1----:R1:W2:Y:S02]  /*7e60*/  SYNCS.PHASECHK.TRANS64.TRYWAIT P0, [R0+URZ], R3 ;  /* 0x00000003000075a7 */ /* 0x0022a400080011ff */
[----:B--2---:R-:W-:Y:S05]  /*7e70*/  @!P0 NANOSLEEP.SYNCS 0x989680 ;  /* 0x009896800000895d */ /* 0x004fea0003900000 */
[----:B------:R-:W2:Y:S02]  /*7e80*/  @!P0 SYNCS.PHASECHK.TRANS64 P0, [R0+URZ], R3 ;  /* 0x00000003000085a7 */ /* 0x000ea400080010ff */
[----:B--2---:R-:W-:Y:S05]  /*7e90*/  @!P0 BRA `(.L_x_130) ;  /* 0xfffffffc00f08947 */ /* 0x004fea000383ffff */
[----:B------:R-:W-:Y:S05]  /*7ea0*/  BRA `(.L_x_131) ;  /* 0xffffffbc00187947 */ /* 0x000fea000383ffff */
.L_x_68:
[----:B------:R-:W-:-:S07]  /*7eb0*/  MOV R0, UR5 ;  /* 0x0000000500007c02 */ /* 0x000fce0008000f00 */
.L_x_132:
[----:B-1----:R1:W2:Y:S02]  /*7ec0*/  SYNCS.PHASECHK.TRANS64.TRYWAIT P0, [R0+URZ], R3 ;  /* 0x00000003000075a7 */ /* 0x0022a400080011ff */
[----:B--2---:R-:W-:Y:S05]  /*7ed0*/  @!P0 NANOSLEEP.SYNCS 0x989680 ;  /* 0x009896800000895d */ /* 0x004fea0003900000 */
[----:B------:R-:W2:Y:S02]  /*7ee0*/  @!P0 SYNCS.PHASECHK.TRANS64 P0, [R0+URZ], R3 ;  /* 0x00000003000085a7 */ /* 0x000ea400080010ff */
[----:B--2---:R-:W-:Y:S05]  /*7ef0*/  @!P0 BRA `(.L_x_132) ;  /* 0xfffffffc00f08947 */ /* 0x004fea000383ffff */
[----:B------:R-:W-:Y:S05]  /*7f00*/  BRA `(.L_x_133) ;  /* 0xffffffbc00247947 */ /* 0x000fea000383ffff */
.L_x_69:
[----:B-1----:R-:W-:-:S07]  /*7f10*/  MOV R0, UR4 ;  /* 0x0000000400007c02 */ /* 0x002fce0008000f00 */
.L_x_134:
[----:B-1----:R1:W2:Y:S02]  /*7f20*/  SYNCS.PHASECHK.TRANS64.TRYWAIT P0, [R0+URZ], R2 ;  /* 0x00000002000075a7 */ /* 0x0022a400080011ff */
[----:B--2---:R-:W-:Y:S05]  /*7f30*/  @!P0 NANOSLEEP.SYNCS 0x989680 ;  /* 0x009896800000895d */ /* 0x004fea0003900000 */
[----:B------:R-:W2:Y:S02]  /*7f40*/  @!P0 SYNCS.PHASECHK.TRANS64 P0, [R0+URZ], R2 ;  /* 0x00000002000085a7 */ /* 0x000ea400080010ff */
[----:B--2---:R-:W-:Y:S05]  /*7f50*/  @!P0 BRA `(.L_x_134) ;  /* 0xfffffffc00f08947 */ /* 0x004fea000383ffff */
[----:B------:R-:W-:Y:S05]  /*7f60*/  BRA `(.L_x_135) ;  /* 0xffffffbc00307947 */ /* 0x000fea000383ffff */
.L_x_74:
[----:B---3--:R3:W4:Y:S02]  /*7f70*/  SYNCS.PHASECHK.TRANS64.TRYWAIT P0, [R12+URZ+0x60], R0 ;  /* 0x000060000c0075a7 */ /* 0x00872400080011ff */
[----:B----4-:R-:W-:Y:S05]  /*7f80*/  @!P0 NANOSLEEP.SYNCS 0x989680 ;  /* 0x009896800000895d */ /* 0x010fea0003900000 */
[----:B------:R-:W4:Y:S02]  /*7f90*/  @!P0 SYNCS.PHASECHK.TRANS64 P0, [R12+URZ+0x60], R0 ;  /* 0x000060000c0085a7 */ /* 0x000f2400080010ff */
[----:B----4-:R-:W-:Y:S05]  /*7fa0*/  @!P0 BRA `(.L_x_74) ;  /* 0xfffffffc00f08947 */ /* 0x010fea000383ffff */
[----:B------:R-:W-:Y:S05]  /*7fb0*/  BRA `(.L_x_136) ;  /* 0xffffffc000487947 */ /* 0x000fea000383ffff */
.L_x_77:
[----:B-1----:R-:W-:Y:S07]  /*7fc0*/  MOV R0, UR21 ;  /* 0x0000001500007c02 */ /* 0x002fee0008000f00 */
.L_x_137:
[----:B-1----:R1:W3:Y:S02]  /*7fd0*/  SYNCS.PHASECHK.TRANS64.TRYWAIT P2, [R0+URZ+0x58], R6 ;  /* 0x00005806000075a7 */ /* 0x0022e400080411ff */
[----:B---3--:R-:W-:Y:S05]  /*7fe0*/  @!P2 NANOSLEEP.SYNCS 0x989680 ;  /* 0x009896800000a95d */ /* 0x008fea0003900000 */
[----:B------:R-:W3:Y:S02]  /*7ff0*/  @!P2 SYNCS.PHASECHK.TRANS64 P2, [R0+URZ+0x58], R6 ;  /* 0x000058060000a5a7 */ /* 0x000ee400080410ff */
[----:B---3--:R-:W-:Y:S05]  /*8000*/  @!P2 BRA `(.L_x_137) ;  /* 0xfffffffc00f0a947 */ /* 0x008fea000383ffff */
[----:B------:R-:W-:Y:S05]  /*8010*/  BRA `(.L_x_76) ;  /* 0xffffffc400b07947 */ /* 0x000fea000383ffff */
.L_x_80:
[----:B------:R-:W-:Y:S07]  /*8020*/  MOV R0, UR21 ;  /* 0x0000001500007c02 */ /* 0x000fee0008000f00 */
.L_x_138:
[----:B-1----:R1:W3:Y:S02]  /*8030*/  SYNCS.PHASECHK.TRANS64.TRYWAIT P0, [R0+URZ+0x40], R9 ;  /* 0x00004009000075a7 */ /* 0x0022e400080011ff */
[----:B---3--:R-:W-:Y:S05]  /*8040*/  @!P0 NANOSLEEP.SYNCS 0x989680 ;  /* 0x009896800000895d */ /* 0x008fea0003900000 */
[----:B------:R-:W3:Y:S02]  /*8050*/  @!P0 SYNCS.PHASECHK.TRANS64 P0, [R0+URZ+0x40], R9 ;  /* 0x00004009000085a7 */ /* 0x000ee400080010ff */
[----:B---3--:R-:W-:Y:S05]  /*8060*/  @!P0 BRA `(.L_x_138) ;  /* 0xfffffffc00f08947 */ /* 0x008fea000383ffff */
[----:B------:R-:W-:Y:S05]  /*8070*/  BRA `(.L_x_139) ;  /* 0xffffffc8000c7947 */ /* 0x000fea000383ffff */
.L_x_81:
[----:B------:R-:W-:Y:S07]  /*8080*/  MOV R0, UR21 ;  /* 0x0000001500007c02 */ /* 0x000fee0008000f00 */
.L_x_140:
[----:B-1----:R1:W3:Y:S02]  /*8090*/  SYNCS.PHASECHK.TRANS64.TRYWAIT P0, [R0+URZ+0x48], R9 ;  /* 0x00004809000075a7 */ /* 0x0022e400080011ff */
[----:B---3--:R-:W-:Y:S05]  /*80a0*/  @!P0 NANOSLEEP.SYNCS 0x989680 ;  /* 0x009896800000895d */ /* 0x008fea0003900000 */
[----:B------:R-:W3:Y:S02]  /*80b0*/  @!P0 SYNCS.PHASECHK.TRANS64 P0, [R0+URZ+0x48], R9 ;  /* 0x00004809000085a7 */ /* 0x000ee400080010ff */
[----:B---3--:R-:W-:Y:S05]  /*80c0*/  @!P0 BRA `(.L_x_140) ;  /* 0xfffffffc00f08947 */ /* 0x008fea000383ffff */
[----:B------:R-:W-:Y:S05]  /*80d0*/  BRA `(.L_x_141) ;  /* 0xffffffc800487947 */ /* 0x000fea000383ffff */
.L_x_83:
[----:B------:R-:W-:-:S07]  /*80e0*/  MOV R0, UR21 ;  /* 0x0000001500007c02 */ /* 0x000fce0008000f00 */
.L_x_142:
[----:B-1----:R1:W4:Y:S02]  /*80f0*/  SYNCS.PHASECHK.TRANS64.TRYWAIT P0, [R0+URZ+0x40], R2 ;  /* 0x00004002000075a7 */ /* 0x00232400080011ff */
[----:B----4-:R-:W-:Y:S05]  /*8100*/  @!P0 NANOSLEEP.SYNCS 0x989680 ;  /* 0x009896800000895d */ /* 0x010fea0003900000 */
[----:B------:R-:W4:Y:S02]  /*8110*/  @!P0 SYNCS.PHASECHK.TRANS64 P0, [R0+URZ+0x40], R2 ;  /* 0x00004002000085a7 */ /* 0x000f2400080010ff */
[----:B----4-:R-:W-:Y:S05]  /*8120*/  @!P0 BRA `(.L_x_142) ;  /* 0xfffffffc00f08947 */ /* 0x010fea000383ffff */
[----:B------:R-:W-:Y:S05]  /*8130*/  BRA `(.L_x_143) ;  /* 0xffffffc800bc7947 */ /* 0x000fea000383ffff */
.L_x_85:
[----:B-1----:R1:W2:Y:S02]  /*8140*/  SYNCS.PHASECHK.TRANS64.TRYWAIT P0, [R3+URZ+0x60], R0 ;  /* 0x00006000030075a7 */ /* 0x0022a400080011ff */
[----:B--2---:R-:W-:Y:S05]  /*8150*/  @!P0 NANOSLEEP.SYNCS 0x989680 ;  /* 0x009896800000895d */ /* 0x004fea0003900000 */
[----:B------:R-:W2:Y:S02]  /*8160*/  @!P0 SYNCS.PHASECHK.TRANS64 P0, [R3+URZ+0x60], R0 ;  /* 0x00006000030085a7 */ /* 0x000ea400080010ff */
[----:B--2---:R-:W-:Y:S05]  /*8170*/  @!P0 BRA `(.L_x_85) ;  /* 0xfffffffc00f08947 */ /* 0x004fea000383ffff */
[----:B------:R-:W-:Y:S05]  /*8180*/  BRA `(.L_x_144) ;  /* 0xffffffcc007c7947 */ /* 0x000fea000383ffff */
.L_x_96:
[----:B-1----:R1:W2:Y:S02]  /*8190*/  SYNCS.PHASECHK.TRANS64.TRYWAIT P1, [R3+URZ+0x30], R0 ;  /* 0x00003000030075a7 */ /* 0x0022a400080211ff */
[----:B--2---:R-:W-:Y:S05]  /*81a0*/  @!P1 NANOSLEEP.SYNCS 0x989680 ;  /* 0x009896800000995d */ /* 0x004fea0003900000 */
[----:B------:R-:W2:Y:S02]  /*81b0*/  @!P1 SYNCS.PHASECHK.TRANS64 P1, [R3+URZ+0x30], R0 ;  /* 0x00003000030095a7 */ /* 0x000ea400080210ff */
[----:B--2---:R-:W-:Y:S05]  /*81c0*/  @!P1 BRA `(.L_x_96) ;  /* 0xfffffffc00f09947 */ /* 0x004fea000383ffff */
[----:B------:R-:W-:Y:S05]  /*81d0*/  BRA `(.L_x_95) ;  /* 0xffffffd800ec7947 */ /* 0x000fea000383ffff */
.L_x_98:
[----:B-1----:R1:W2:Y:S02]  /*81e0*/  SYNCS.PHASECHK.TRANS64.TRYWAIT P0, [R43+URZ+0x80], R4 ;  /* 0x000080042b0075a7 */ /* 0x0022a400080011ff */
[----:B--2---:R-:W-:Y:S05]  /*81f0*/  @!P0 NANOSLEEP.SYNCS 0x989680 ;  /* 0x009896800000895d */ /* 0x004fea0003900000 */
[----:B------:R-:W2:Y:S02]  /*8200*/  @!P0 SYNCS.PHASECHK.TRANS64 P0, [R43+URZ+0x80], R4 ;  /* 0x000080042b0085a7 */ /* 0x000ea400080010ff */
[----:B--2---:R-:W-:Y:S05]  /*8210*/  @!P0 BRA `(.L_x_98) ;  /* 0xfffffffc00f08947 */ /* 0x004fea000383ffff */
[----:B------:R-:W-:Y:S05]  /*8220*/  BRA `(.L_x_97) ;  /* 0xffffffdc00407947 */ /* 0x000fea000383ffff */
.L_x_106:
[----:B--2---:R2:W3:Y:S02]  /*8230*/  SYNCS.PHASECHK.TRANS64.TRYWAIT P0, [R3+URZ+0x30], R0 ;  /* 0x00003000030075a7 */ /* 0x0044e400080011ff */
[----:B---3--:R-:W-:Y:S05]  /*8240*/  @!P0 NANOSLEEP.SYNCS 0x989680 ;  /* 0x009896800000895d */ /* 0x008fea0003900000 */
[----:B------:R-:W3:Y:S02]  /*8250*/  @!P0 SYNCS.PHASECHK.TRANS64 P0, [R3+URZ+0x30], R0 ;  /* 0x00003000030085a7 */ /* 0x000ee400080010ff */
[----:B---3--:R-:W-:Y:S05]  /*8260*/  @!P0 BRA `(.L_x_106) ;  /* 0xfffffffc00f08947 */ /* 0x008fea000383ffff */
[----:B------:R-:W-:Y:S05]  /*8270*/  BRA `(.L_x_105) ;  /* 0xffffffe800347947 */ /* 0x000fea000383ffff */
        .weak           $__internal_0_$__cuda_sm10x_tcgen05_guardrail_trap_col_being_dealloced_not_returned_by_alloc
        .type           $__internal_0_$__cuda_sm10x_tcgen05_guardrail_trap_col_being_dealloced_not_returned_by_alloc,@function
        .size           $__internal_0_$__cuda_sm10x_tcgen05_guardrail_trap_col_being_dealloced_not_returned_by_alloc,($__internal_1_$__cuda_sm10x_tcgen05_guardrail_trap_phase_invalid_during_alloc - $__internal_0_$__cuda_sm10x_tcgen05_guardrail_trap_col_being_dealloced_not_returned_by_alloc)
$__internal_0_$__cuda_sm10x_tcgen05_guardrail_trap_col_being_dealloced_not_returned_by_alloc:
[----:B------:R-:W-:Y:S05]  /*8280*/  BPT.TRAP 0x1 ;  /* 0x000000040000795c */ /* 0x000fea0000300000 */
[----:B------:R-:W-:-:S04]  /*8290*/  HFMA2 R3, -RZ, RZ, 0, 0 ;  /* 0x00000000ff037431 */ /* 0x000fc800000001ff */
[----:B------:R-:W-:Y:S05]  /*82a0*/  RET.REL.NODEC R2 `(_ZN7cutlass13device_kernelINS_4gemm6kernel13GemmUniversalIN4cute5tupleIJiiiiEEENS1_10collective13CollectiveMmaINS1_35MainloopSm100TmaUmmaWarpSpecializedILi3ELi2ELi4ENS5_IJNS4_1CILi2EEESB_NSA_ILi1EEEEEEEENS5_IJNSA_ILi64EEENSA_ILi128EEESG_EEEaNS5_IJlSC_lEEEaSI_NS4_8TiledMMAINS4_8MMA_AtomIJNS4_15SM100_MMA_S8_SSIaaiLi64ELi128ELNS4_4UMMA5MajorE0ELSN_0ELNSM_8SaturateE0EEEEEENS4_6LayoutINS5_IJSC_SC_SC_EEENS5_IJNSA_ILi0EEEST_ST_EEEEENS5_IJNS4_10UnderscoreESW_SW_EEEEENS4_23SM90_TMA_LOAD_MULTICASTENS4_14ComposedLayoutINS4_7SwizzleILi3ELi4ELi3EEENS4_18smem_ptr_flag_bitsILi8EEENSR_INS5_IJNSA_ILi8EEESG_EEENS5_IJSG_SC_EEEEEEEvNS4_8identityESZ_S19_vS1A_EENS_8epilogue10collective18CollectiveEpilogueINS1C_23Sm100TmaWarpSpecializedILi2ELi2ELi32ELb0ELb0EEEJSH_NS5_IJNSR_ISF_SC_EES1H_EEEaSI_aSI_NS1C_6fusion15FusionCallbacksIS1G_NS1J_17LinearCombinationIaiaiLNS_15FloatRoundStyleE2EEESH_S1I_JEEENS4_5SM1004TMEM4LOAD26SM100_TMEM_LOAD_16dp32b32xENS4_13SM90_TMA_LOADENS10_INS11_ILi2ELi4ELi3EEES14_NSR_INS5_IJS15_SF_EEENS5_IJSF_SC_EEEEEEENS4_39AutoVectorizingCopyWithAssumedAlignmentILi128EEENS4_14SM90_TMA_STOREES1Y_S20_S20_EEEvvEEEEvNT_6ParamsE) ;  /* 0xffffff7c02547950 */ /* 0x000fea0003c3ffff */
        .weak           $__internal_1_$__cuda_sm10x_tcgen05_guardrail_trap_phase_invalid_during_alloc
        .type           $__internal_1_$__cuda_sm10x_tcgen05_guardrail_trap_phase_invalid_during_alloc,@function
        .size           $__internal_1_$__cuda_sm10x_tcgen05_guardrail_trap_phase_invalid_during_alloc,($__internal_2_$__cuda_sm10x_tcgen05_guardrail_trap_unallocated_columns_being_dealloced - $__internal_1_$__cuda_sm10x_tcgen05_guardrail_trap_phase_invalid_during_alloc)
$__internal_1_$__cuda_sm10x_tcgen05_guardrail_trap_phase_invalid_during_alloc:
[----:B------:R-:W-:Y:S05]  /*82b0*/  BPT.TRAP 0x1 ;  /* 0x000000040000795c */ /* 0x000fea0000300000 */
[----:B------:R-:W-:-:S04]  /*82c0*/  MOV R5, 0x0 ;  /* 0x0000000000057802 */ /* 0x000fc80000000f00 */
[----:B------:R-:W-:Y:S05]  /*82d0*/  RET.REL.NODEC R4 `(_ZN7cutlass13device_kernelINS_4gemm6kernel13GemmUniversalIN4cute5tupleIJiiiiEEENS1_10collective13CollectiveMmaINS1_35MainloopSm100TmaUmmaWarpSpecializedILi3ELi2ELi4ENS5_IJNS4_1CILi2EEESB_NSA_ILi1EEEEEEEENS5_IJNSA_ILi64EEENSA_ILi128EEESG_EEEaNS5_IJlSC_lEEEaSI_NS4_8TiledMMAINS4_8MMA_AtomIJNS4_15SM100_MMA_S8_SSIaaiLi64ELi128ELNS4_4UMMA5MajorE0ELSN_0ELNSM_8SaturateE0EEEEEENS4_6LayoutINS5_IJSC_SC_SC_EEENS5_IJNSA_ILi0EEEST_ST_EEEEENS5_IJNS4_10UnderscoreESW_SW_EEEEENS4_23SM90_TMA_LOAD_MULTICASTENS4_14ComposedLayoutINS4_7SwizzleILi3ELi4ELi3EEENS4_18smem_ptr_flag_bitsILi8EEENSR_INS5_IJNSA_ILi8EEESG_EEENS5_IJSG_SC_EEEEEEEvNS4_8identityESZ_S19_vS1A_EENS_8epilogue10collective18CollectiveEpilogueINS1C_23Sm100TmaWarpSpecializedILi2ELi2ELi32ELb0ELb0EEEJSH_NS5_IJNSR_ISF_SC_EES1H_EEEaSI_aSI_NS1C_6fusion15FusionCallbacksIS1G_NS1J_17LinearCombinationIaiaiLNS_15FloatRoundStyleE2EEESH_S1I_JEEENS4_5SM1004TMEM4LOAD26SM100_TMEM_LOAD_16dp32b32xENS4_13SM90_TMA_LOADENS10_INS11_ILi2ELi4ELi3EEES14_NSR_INS5_IJS15_SF_EEENS5_IJSF_SC_EEEEEEENS4_39AutoVectorizingCopyWithAssumedAlignmentILi128EEENS4_14SM90_TMA_STOREES1Y_S20_S20_EEEvvEEEEvNT_6ParamsE) ;  /* 0xffffff7c04487950 */ /* 0x000fea0003c3ffff */
        .weak           $__internal_2_$__cuda_sm10x_tcgen05_guardrail_trap_unallocated_columns_being_dealloced
        .type           $__internal_2_$__cuda_sm10x_tcgen05_guardrail_trap_unallocated_columns_being_dealloced,@function
        .size           $__internal_2_$__cuda_sm10x_tcgen05_guardrail_trap_unallocated_columns_being_dealloced,(.L_x_146 - $__internal_2_$__cuda_sm10x_tcgen05_guardrail_trap_unallocated_columns_being_dealloced)
$__internal_2_$__cuda_sm10x_tcgen05_guardrail_trap_unallocated_columns_being_dealloced:
[----:B------:R-:W-:Y:S05]  /*82e0*/  BPT.TRAP 0x1 ;  /* 0x000000040000795c */ /* 0x000fea0000300000 */
[----:B------:R-:W-:-:S04]  /*82f0*/  HFMA2 R3, -RZ, RZ, 0, 0 ;  /* 0x00000000ff037431 */ /* 0x000fc800000001ff */
[----:B------:R-:W-:Y:S05]  /*8300*/  RET.REL.NODEC R2 `(_ZN7cutlass13device_kernelINS_4gemm6kernel13GemmUniversalIN4cute5tupleIJiiiiEEENS1_10collective13CollectiveMmaINS1_35MainloopSm100TmaUmmaWarpSpecializedILi3ELi2ELi4ENS5_IJNS4_1CILi2EEESB_NSA_ILi1EEEEEEEENS5_IJNSA_ILi64EEENSA_ILi128EEESG_EEEaNS5_IJlSC_lEEEaSI_NS4_8TiledMMAINS4_8MMA_AtomIJNS4_15SM100_MMA_S8_SSIaaiLi64ELi128ELNS4_4UMMA5MajorE0ELSN_0ELNSM_8SaturateE0EEEEEENS4_6LayoutINS5_IJSC_SC_SC_EEENS5_IJNSA_ILi0EEEST_ST_EEEEENS5_IJNS4_10UnderscoreESW_SW_EEEEENS4_23SM90_TMA_LOAD_MULTICASTENS4_14ComposedLayoutINS4_7SwizzleILi3ELi4ELi3EEENS4_18smem_ptr_flag_bitsILi8EEENSR_INS5_IJNSA_ILi8EEESG_EEENS5_IJSG_SC_EEEEEEEvNS4_8identityESZ_S19_vS1A_EENS_8epilogue10collective18CollectiveEpilogueINS1C_23Sm100TmaWarpSpecializedILi2ELi2ELi32ELb0ELb0EEEJSH_NS5_IJNSR_ISF_SC_EES1H_EEEaSI_aSI_NS1C_6fusion15FusionCallbacksIS1G_NS1J_17LinearCombinationIaiaiLNS_15FloatRoundStyleE2EEESH_S1I_JEEENS4_5SM1004TMEM4LOAD26SM100_TMEM_LOAD_16dp32b32xENS4_13SM90_TMA_LOADENS10_INS11_ILi2ELi4ELi3EEES14_NSR_INS5_IJS15_SF_EEENS5_IJSF_SC_EEEEEEENS4_39AutoVectorizingCopyWithAssumedAlignmentILi128EEENS4_14SM90_TMA_STOREES1Y_S20_S20_EEEvvEEEEvNT_6ParamsE) ;  /* 0xffffff7c023c7950 */ /* 0x000fea0003c3ffff */
.L_x_145:
[----:B------:R-:W-:-:S00]  /*8310*/  BRA `(.L_x_145) ;  /* 0xfffffffc00fc7947 */ /* 0x000fc0000383ffff */
[----:B------:R-:W-:-:S00]  /*8320*/  NOP ;  /* 0x0000000000007918 */ /* 0x000fc00000000000 */
        /* <DEDUP_REMOVED lines=13> */
.L_x_146:


//--------------------- .nv.global.init           --------------------------
	.section	.nv.global.init,"aw",@progbits
.nv.global.init:
	.type		$str$27,@object
	.size		$str$27,($str$28 - $str$27)
$str$27:
        /*0000*/ 	.byte	0x28, 0x61, 0x64, 0x64, 0x72, 0x65, 0x73, 0x73, 0x20, 0x26, 0x20, 0x6d, 0x61, 0x73, 0x6b, 0x29
        /*0010*/ 	.byte	0x20, 0x3d, 0x3d, 0x20, 0x30, 0x00
	.type		$str$28,@object
	.size		$str$28,($str$26 - $str$28)
$str$28:
        /*0016*/ 	.byte	0x2f, 0x74, 0x6d, 0x70, 0x2f, 0x63, 0x75, 0x74, 0x6c, 0x61, 0x73, 0x73, 0x5f, 0x73, 0x77, 0x65
        /*0026*/ 	.byte	0x65, 0x70, 0x5f, 0x73, 0x72, 0x63, 0x2f, 0x69, 0x6e, 0x63, 0x6c, 0x75, 0x64, 0x65, 0x2f, 0x63
        /*0036*/ 	.byte	0x75, 0x74, 0x65, 0x2f, 0x70, 0x6f, 0x69, 0x6e, 0x74, 0x65, 0x72, 0x5f, 0x66, 0x6c, 0x61, 0x67
        /*0046*/ 	.byte	0x67, 0x65, 0x64, 0x2e, 0x68, 0x70, 0x70, 0x00
	.type		$str$26,@object
	.size		$str$26,($str$25 - $str$26)
$str$26:
        /*004e*/ 	.byte	0x2f, 0x74, 0x6d, 0x70, 0x2f, 0x63, 0x75, 0x74, 0x6c, 0x61, 0x73, 0x73, 0x5f, 0x73, 0x77, 0x65
        /*005e*/ 	.byte	0x65, 0x70, 0x5f, 0x73, 0x72, 0x63, 0x2f, 0x69, 0x6e, 0x63, 0x6c, 0x75, 0x64, 0x65, 0x2f, 0x63
        /*006e*/ 	.byte	0x75, 0x74, 0x65, 0x2f, 0x61, 0x74, 0x6f, 0x6d, 0x2f, 0x63, 0x6f, 0x70, 0x79, 0x5f, 0x74, 0x72
        /*007e*/ 	.byte	0x61, 0x69, 0x74, 0x73, 0x5f, 0x73, 0x6d, 0x31, 0x30, 0x30, 0x2e, 0x68, 0x70, 0x70, 0x00
	.type		$str$25,@object
	.size		$str$25,(__unnamed_1 - $str$25)
$str$25:
        /*008d*/ 	.byte	0x28, 0x28, 0x75, 0x69, 0x6e, 0x74, 0x33, 0x32, 0x5f, 0x74, 0x28, 0x74, 0x68, 0x72, 0x65, 0x61
        /*009d*/ 	.byte	0x64, 0x49, 0x64, 0x78, 0x2e, 0x78, 0x29, 0x20, 0x2f, 0x20, 0x33, 0x32, 0x29, 0x20, 0x25, 0x20
        /*00ad*/ 	.byte	0x34, 0x29, 0x20, 0x3d, 0x3d, 0x20, 0x28, 0x28, 0x28, 0x74, 0x6d, 0x65, 0x6d, 0x5f, 0x61, 0x64
        /*00bd*/ 	.byte	0x64, 0x72, 0x20, 0x3e, 0x3e, 0x20, 0x31, 0x36, 0x29, 0x20, 0x2f, 0x20, 0x33, 0x32, 0x29, 0x20
        /*00cd*/ 	.byte	0x25, 0x20, 0x34, 0x29, 0x00
	.type		__unnamed_1,@object
	.size		__unnamed_1,(__unnamed_2 - __unnamed_1)
__unnamed_1:
        /*00d2*/ 	.byte	0x61, 0x75, 0x74, 0x6f, 0x20, 0x63, 0x75, 0x74, 0x65, 0x3a, 0x3a, 0x61, 0x73, 0x5f, 0x70, 0x6f
        /* <DEDUP_REMOVED lines=24> */
        /*0262*/ 	.byte	0x00
	.type		__unnamed_2,@object
	.size		__unnamed_2,(.L_2 - __unnamed_2)
__unnamed_2:
        /* <DEDUP_REMOVED lines=41> */
.L_2:


//--------------------- .nv.shared._ZN7cutlass13device_kernelINS_4gemm6kernel13GemmUniversalIN4cute5tupleIJiiiiEEENS1_10collective13CollectiveMmaINS1_35MainloopSm100TmaUmmaWarpSpecializedILi3ELi2ELi4ENS5_IJNS4_1CILi2EEESB_NSA_ILi1EEEEEEEENS5_IJNSA_ILi64EEENSA_ILi128EEESG_EEEaNS5_IJlSC_lEEEaSI_NS4_8TiledMMAINS4_8MMA_AtomIJNS4_15SM100_MMA_S8_SSIaaiLi64ELi128ELNS4_4UMMA5MajorE0ELSN_0ELNSM_8SaturateE0EEEEEENS4_6LayoutINS5_IJSC_SC_SC_EEENS5_IJNSA_ILi0EEEST_ST_EEEEENS5_IJNS4_10UnderscoreESW_SW_EEEEENS4_23SM90_TMA_LOAD_MULTICASTENS4_14ComposedLayoutINS4_7SwizzleILi3ELi4ELi3EEENS4_18smem_ptr_flag_bitsILi8EEENSR_INS5_IJNSA_ILi8EEESG_EEENS5_IJSG_SC_EEEEEEEvNS4_8identityESZ_S19_vS1A_EENS_8epilogue10collective18CollectiveEpilogueINS1C_23Sm100TmaWarpSpecializedILi2ELi2ELi32ELb0ELb0EEEJSH_NS5_IJNSR_ISF_SC_EES1H_EEEaSI_aSI_NS1C_6fusion15FusionCallbacksIS1G_NS1J_17LinearCombinationIaiaiLNS_15FloatRoundStyleE2EEESH_S1I_JEEENS4_5SM1004TMEM4LOAD26SM100_TMEM_LOAD_16dp32b32xENS4_13SM90_TMA_LOADENS10_INS11_ILi2ELi4ELi3EEES14_NSR_INS5_IJS15_SF_EEENS5_IJSF_SC_EEEEEEENS4_39AutoVectorizingCopyWithAssumedAlignmentILi128EEENS4_14SM90_TMA_STOREES1Y_S20_S20_EEEvvEEEEvNT_6ParamsE --------------------------
	.section	.nv.shared._ZN7cutlass13device_kernelINS_4gemm6kernel13GemmUniversalIN4cute5tupleIJiiiiEEENS1_10collective13CollectiveMmaINS1_35MainloopSm100TmaUmmaWarpSpecializedILi3ELi2ELi4ENS5_IJNS4_1CILi2EEESB_NSA_ILi1EEEEEEEENS5_IJNSA_ILi64EEENSA_ILi128EEESG_EEEaNS5_IJlSC_lEEEaSI_NS4_8TiledMMAINS4_8MMA_AtomIJNS4_15SM100_MMA_S8_SSIaaiLi64ELi128ELNS4_4UMMA5MajorE0ELSN_0ELNSM_8SaturateE0EEEEEENS4_6LayoutINS5_IJSC_SC_SC_EEENS5_IJNSA_ILi0EEEST_ST_EEEEENS5_IJNS4_10UnderscoreESW_SW_EEEEENS4_23SM90_TMA_LOAD_MULTICASTENS4_14ComposedLayoutINS4_7SwizzleILi3ELi4ELi3EEENS4_18smem_ptr_flag_bitsILi8EEENSR_INS5_IJNSA_ILi8EEESG_EEENS5_IJSG_SC_EEEEEEEvNS4_8identityESZ_S19_vS1A_EENS_8epilogue10collective18CollectiveEpilogueINS1C_23Sm100TmaWarpSpecializedILi2ELi2ELi32ELb0ELb0EEEJSH_NS5_IJNSR_ISF_SC_EES1H_EEEaSI_aSI_NS1C_6fusion15FusionCallbacksIS1G_NS1J_17LinearCombinationIaiaiLNS_15FloatRoundStyleE2EEESH_S1I_JEEENS4_5SM1004TMEM4LOAD26SM100_TMEM_LOAD_16dp32b32xENS4_13SM90_TMA_LOADENS10_INS11_ILi2ELi4ELi3EEES14_NSR_INS5_IJS15_SF_EEENS5_IJSF_SC_EEEEEEENS4_39AutoVectorizingCopyWithAssumedAlignmentILi128EEENS4_14SM90_TMA_STOREES1Y_S20_S20_EEEvvEEEEvNT_6ParamsE,"aw",@nobits
	.sectionflags	@""
	.align	16
	.zero		1024


//--------------------- .nv.shared.reserved.0     --------------------------
	.section	.nv.shared.reserved.0,"aw",@nobits
	.weak		__nv_reservedSMEM_offset_0_alias
	.size		__nv_reservedSMEM_offset_0_alias, 0, 64
	.other		__nv_reservedSMEM_offset_0_alias,@"STO_CUDA_RESERVED_SHARED STV_DEFAULT"
__nv_reservedSMEM_offset_0_alias:
	.zero		0
.nv.shared.reserved.0:
	.zero		64
	.weak		__nv_reservedSMEM_tcgen05_partition
	.type		__nv_reservedSMEM_tcgen05_partition,@object
	.size		__nv_reservedSMEM_tcgen05_partition,(.L_0 - __nv_reservedSMEM_tcgen05_partition)
__nv_reservedSMEM_tcgen05_partition:
	.zero		32
.L_0:


//--------------------- .nv.global                --------------------------
	.section	.nv.global,"aw",@nobits
.nv.global:
	.type		_ZN40_INTERNAL_1f5c6047_4_k_cu_ed54eb07_110984cute1_E,@object
	.size		_ZN40_INTERNAL_1f5c6047_4_k_cu_ed54eb07_110984cute1_E,(_ZN40_INTERNAL_1f5c6047_4_k_cu_ed54eb07_110984cuda3std3__45__cpo6cbeginE - _ZN40_INTERNAL_1f5c6047_4_k_cu_ed54eb07_110984cute1_E)
_ZN40_INTERNAL_1f5c6047_4_k_cu_ed54eb07_110984cute1_E:
	.zero		1
	.type		_ZN40_INTERNAL_1f5c6047_4_k_cu_ed54eb07_110984cuda3std3__45__cpo6cbeginE,@object
	.size		_ZN40_INTERNAL_1f5c6047_4_k_cu_ed54eb07_110984cuda3std3__45__cpo6cbeginE,(_ZN40_INTERNAL_1f5c6047_4_k_cu_ed54eb07_110984cuda3std3__48in_placeE - _ZN40_INTERNAL_1f5c6047_4_k_cu_ed54eb07_110984cuda3std3__45__cpo6cbeginE)
_ZN40_INTERNAL_1f5c6047_4_k_cu_ed54eb07_110984cuda3std3__45__cpo6cbeginE:
	.zero		1
	.type		_ZN40_INTERNAL_1f5c6047_4_k_cu_ed54eb07_110984cuda3std3__48in_placeE,@object
	.size		_ZN40_INTERNAL_1f5c6047_4_k_cu_ed54eb07_110984cuda3std3__48in_placeE,(_ZN40_INTERNAL_1f5c6047_4_k_cu_ed54eb07_110984cuda3std6ranges3__45__cpo9iter_moveE - _ZN40_INTERNAL_1f5c6047_4_k_cu_ed54eb07_110984cuda3std3__48in_placeE)
_ZN40_INTERNAL_1f5c6047_4_k_cu_ed54eb07_110984cuda3std3__48in_placeE:
	.zero		1
	.type		_ZN40_INTERNAL_1f5c6047_4_k_cu_ed54eb07_110984cuda3std6ranges3__45__cpo9iter_moveE,@object
	.size		_ZN40_INTERNAL_1f5c6047_4_k_cu_ed54eb07_110984cuda3std6ranges3__45__cpo9iter_moveE,(_ZN40_INTERNAL_1f5c6047_4_k_cu_ed54eb07_110984cuda3std3__45__cpo5beginE - _ZN40_INTERNAL_1f5c6047_4_k_cu_ed54eb07_110984cuda3std6ranges3__45__cpo9iter_moveE)
_ZN40_INTERNAL_1f5c6047_4_k_cu_ed54eb07_110984cuda3std6ranges3__45__cpo9iter_moveE:
	.zero		1
	.type		_ZN40_INTERNAL_1f5c6047_4_k_cu_ed54eb07_110984cuda3std3__45__cpo5beginE,@object
	.size		_ZN40_INTERNAL_1f5c6047_4_k_cu_ed54eb07_110984cuda3std3__45__cpo5beginE,(_ZN40_INTERNAL_1f5c6047_4_k_cu_ed54eb07_110984cuda3std3__442_GLOBAL__N__1f5c6047_4_k_cu_ed54eb07_110986ignoreE - _ZN40_INTERNAL_1f5c6047_4_k_cu_ed54eb07_110984cuda3std3__45__cpo5beginE)
_ZN40_INTERNAL_1f5c6047_4_k_cu_ed54eb07_110984cuda3std3__45__cpo5beginE:
	.zero		1
	.type		_ZN40_INTERNAL_1f5c6047_4_k_cu_ed54eb07_110984cuda3std3__442_GLOBAL__N__1f5c6047_4_k_cu_ed54eb07_110986ignoreE,@object
	.size		_ZN40_INTERNAL_1f5c6047_4_k_cu_ed54eb07_110984cuda3std3__442_GLOBAL__N__1f5c6047_4_k_cu_ed54eb07_110986ignoreE,(_ZN40_INTERNAL_1f5c6047_4_k_cu_ed54eb07_110984cute7productE - _ZN40_INTERNAL_1f5c6047_4_k_cu_ed54eb07_110984cuda3std3__442_GLOBAL__N__1f5c6047_4_k_cu_ed54eb07_110986ignoreE)
_ZN40_INTERNAL_1f5c6047_4_k_cu_ed54eb07_110984cuda3std3__442_GLOBAL__N__1f5c6047_4_k_cu_ed54eb07_110986ignoreE:
	.zero		1
	.type		_ZN40_INTERNAL_1f5c6047_4_k_cu_ed54eb07_110984cute7productE,@object
	.size		_ZN40_INTERNAL_1f5c6047_4_k_cu_ed54eb07_110984cute7productE,(_ZN40_INTERNAL_1f5c6047_4_k_cu_ed54eb07_110984cuda3std3__45__cpo3endE - _ZN40_INTERNAL_1f5c6047_4_k_cu_ed54eb07_110984cute7productE)
_ZN40_INTERNAL_1f5c6047_4_k_cu_ed54eb07_110984cute7productE:
	.zero		1
	.type		_ZN40_INTERNAL_1f5c6047_4_k_cu_ed54eb07_110984cuda3std3__45__cpo3endE,@object
	.size		_ZN40_INTERNAL_1f5c6047_4_k_cu_ed54eb07_110984cuda3std3__45__cpo3endE,(_ZN40_INTERNAL_1f5c6047_4_k_cu_ed54eb07_110984cuda3std3__419piecewise_constructE - _ZN40_INTERNAL_1f5c6047_4_k_cu_ed54eb07_110984cuda3std3__45__cpo3endE)
_ZN40_INTERNAL_1f5c6047_4_k_cu_ed54eb07_110984cuda3std3__45__cpo3endE:
	.zero		1
	.type		_ZN40_INTERNAL_1f5c6047_4_k_cu_ed54eb07_110984cuda3std3__419piecewise_constructE,@object
	.size		_ZN40_INTERNAL_1f5c6047_4_k_cu_ed54eb07_110984cuda3std3__419piecewise_constructE,(_ZN40_INTERNAL_1f5c6047_4_k_cu_ed54eb07_110984cuda3std3__45__cpo4cendE - _ZN40_INTERNAL_1f5c6047_4_k_cu_ed54eb07_110984cuda3std3__419piecewise_constructE)
_ZN40_INTERNAL_1f5c6047_4_k_cu_ed54eb07_110984cuda3std3__419piecewise_constructE:
	.zero		1
	.type		_ZN40_INTERNAL_1f5c6047_4_k_cu_ed54eb07_110984cuda3std3__45__cpo4cendE,@object
	.size		_ZN40_INTERNAL_1f5c6047_4_k_cu_ed54eb07_110984cuda3std3__45__cpo4cendE,(_ZN40_INTERNAL_1f5c6047_4_k_cu_ed54eb07_110984cuda3std6ranges3__45__cpo4swapE - _ZN40_INTERNAL_1f5c6047_4_k_cu_ed54eb07_110984cuda3std3__45__cpo4cendE)
_ZN40_INTERNAL_1f5c6047_4_k_cu_ed54eb07_110984cuda3std3__45__cpo4cendE:
	.zero		1
	.type		_ZN40_INTERNAL_1f5c6047_4_k_cu_ed54eb07_110984cuda3std6ranges3__45__cpo4swapE,@object
	.size		_ZN40_INTERNAL_1f5c6047_4_k_cu_ed54eb07_110984cuda3std6ranges3__45__cpo4swapE,(.L_10 - _ZN40_INTERNAL_1f5c6047_4_k_cu_ed54eb07_110984cuda3std6ranges3__45__cpo4swapE)
_ZN40_INTERNAL_1f5c6047_4_k_cu_ed54eb07_110984cuda3std6ranges3__45__cpo4swapE:
	.zero		1
.L_10:


//--------------------- .nv.constant0._ZN7cutlass13device_kernelINS_4gemm6kernel13GemmUniversalIN4cute5tupleIJiiiiEEENS1_10collective13CollectiveMmaINS1_35MainloopSm100TmaUmmaWarpSpecializedILi3ELi2ELi4ENS5_IJNS4_1CILi2EEESB_NSA_ILi1EEEEEEEENS5_IJNSA_ILi64EEENSA_ILi128EEESG_EEEaNS5_IJlSC_lEEEaSI_NS4_8TiledMMAINS4_8MMA_AtomIJNS4_15SM100_MMA_S8_SSIaaiLi64ELi128ELNS4_4UMMA5MajorE0ELSN_0ELNSM_8SaturateE0EEEEEENS4_6LayoutINS5_IJSC_SC_SC_EEENS5_IJNSA_ILi0EEEST_ST_EEEEENS5_IJNS4_10UnderscoreESW_SW_EEEEENS4_23SM90_TMA_LOAD_MULTICASTENS4_14ComposedLayoutINS4_7SwizzleILi3ELi4ELi3EEENS4_18smem_ptr_flag_bitsILi8EEENSR_INS5_IJNSA_ILi8EEESG_EEENS5_IJSG_SC_EEEEEEEvNS4_8identityESZ_S19_vS1A_EENS_8epilogue10collective18CollectiveEpilogueINS1C_23Sm100TmaWarpSpecializedILi2ELi2ELi32ELb0ELb0EEEJSH_NS5_IJNSR_ISF_SC_EES1H_EEEaSI_aSI_NS1C_6fusion15FusionCallbacksIS1G_NS1J_17LinearCombinationIaiaiLNS_15FloatRoundStyleE2EEESH_S1I_JEEENS4_5SM1004TMEM4LOAD26SM100_TMEM_LOAD_16dp32b32xENS4_13SM90_TMA_LOADENS10_INS11_ILi2ELi4ELi3EEES14_NSR_INS5_IJS15_SF_EEENS5_IJSF_SC_EEEEEEENS4_39AutoVectorizingCopyWithAssumedAlignmentILi128EEENS4_14SM90_TMA_STOREES1Y_S20_S20_EEEvvEEEEvNT_6ParamsE --------------------------
	.section	.nv.constant0._ZN7cutlass13device_kernelINS_4gemm6kernel13GemmUniversalIN4cute5tupleIJiiiiEEENS1_10collective13CollectiveMmaINS1_35MainloopSm100TmaUmmaWarpSpecializedILi3ELi2ELi4ENS5_IJNS4_1CILi2EEESB_NSA_ILi1EEEEEEEENS5_IJNSA_ILi64EEENSA_ILi128EEESG_EEEaNS5_IJlSC_lEEEaSI_NS4_8TiledMMAINS4_8MMA_AtomIJNS4_15SM100_MMA_S8_SSIaaiLi64ELi128ELNS4_4UMMA5MajorE0ELSN_0ELNSM_8SaturateE0EEEEEENS4_6LayoutINS5_IJSC_SC_SC_EEENS5_IJNSA_ILi0EEEST_ST_EEEEENS5_IJNS4_10UnderscoreESW_SW_EEEEENS4_23SM90_TMA_LOAD_MULTICASTENS4_14ComposedLayoutINS4_7SwizzleILi3ELi4ELi3EEENS4_18smem_ptr_flag_bitsILi8EEENSR_INS5_IJNSA_ILi8EEESG_EEENS5_IJSG_SC_EEEEEEEvNS4_8identityESZ_S19_vS1A_EENS_8epilogue10collective18CollectiveEpilogueINS1C_23Sm100TmaWarpSpecializedILi2ELi2ELi32ELb0ELb0EEEJSH_NS5_IJNSR_ISF_SC_EES1H_EEEaSI_aSI_NS1C_6fusion15FusionCallbacksIS1G_NS1J_17LinearCombinationIaiaiLNS_15FloatRoundStyleE2EEESH_S1I_JEEENS4_5SM1004TMEM4LOAD26SM100_TMEM_LOAD_16dp32b32xENS4_13SM90_TMA_LOADENS10_INS11_ILi2ELi4ELi3EEES14_NSR_INS5_IJS15_SF_EEENS5_IJSF_SC_EEEEEEENS4_39AutoVectorizingCopyWithAssumedAlignmentILi128EEENS4_14SM90_TMA_STOREES1Y_S20_S20_EEEvvEEEEvNT_6ParamsE,"a",@progbits
	.sectionflags	@""
	.align	4
.nv.constant0._ZN7cutlass13device_kernelINS_4gemm6kernel13GemmUniversalIN4cute5tupleIJiiiiEEENS1_10collective13CollectiveMmaINS1_35MainloopSm100TmaUmmaWarpSpecializedILi3ELi2ELi4ENS5_IJNS4_1CILi2EEESB_NSA_ILi1EEEEEEEENS5_IJNSA_ILi64EEENSA_ILi128EEESG_EEEaNS5_IJlSC_lEEEaSI_NS4_8TiledMMAINS4_8MMA_AtomIJNS4_15SM100_MMA_S8_SSIaaiLi64ELi128ELNS4_4UMMA5MajorE0ELSN_0ELNSM_8SaturateE0EEEEEENS4_6LayoutINS5_IJSC_SC_SC_EEENS5_IJNSA_ILi0EEEST_ST_EEEEENS5_IJNS4_10UnderscoreESW_SW_EEEEENS4_23SM90_TMA_LOAD_MULTICASTENS4_14ComposedLayoutINS4_7SwizzleILi3ELi4ELi3EEENS4_18smem_ptr_flag_bitsILi8EEENSR_INS5_IJNSA_ILi8EEESG_EEENS5_IJSG_SC_EEEEEEEvNS4_8identityESZ_S19_vS1A_EENS_8epilogue10collective18CollectiveEpilogueINS1C_23Sm100TmaWarpSpecializedILi2ELi2ELi32ELb0ELb0EEEJSH_NS5_IJNSR_ISF_SC_EES1H_EEEaSI_aSI_NS1C_6fusion15FusionCallbacksIS1G_NS1J_17LinearCombinationIaiaiLNS_15FloatRoundStyleE2EEESH_S1I_JEEENS4_5SM1004TMEM4LOAD26SM100_TMEM_LOAD_16dp32b32xENS4_13SM90_TMA_LOADENS10_INS11_ILi2ELi4ELi3EEES14_NSR_INS5_IJS15_SF_EEENS5_IJSF_SC_EEEEEEENS4_39AutoVectorizingCopyWithAssumedAlignmentILi128EEENS4_14SM90_TMA_STOREES1Y_S20_S20_EEEvvEEEEvNT_6ParamsE:
	.zero		2944


//--------------------- SYMBOLS --------------------------

	.type		.nv.reservedSmem.offset0,@object
	.size		.nv.reservedSmem.offset0,0x4
	.type		.nv.reservedSmem.cap,@object
	.size		.nv.reservedSmem.cap,0x4
	.type		__assertfail,@function
